//
// Generated by NVIDIA NVVM Compiler
//
// Compiler Build ID: CL-36424714
// Cuda compilation tools, release 13.0, V13.0.88
// Based on NVVM 20.0.0
//

.version 9.0
.target sm_100
.address_size 64

	// .globl	_Z6getRHS6Fields
.func  (.param .b64 func_retval0) __internal_accurate_pow
(
	.param .b64 __internal_accurate_pow_param_0,
	.param .b64 __internal_accurate_pow_param_1
)
;
.global .align 4 .b8 precalc_xorwow_matrix[102400];
.global .align 4 .b8 precalc_xorwow_offset_matrix[102400];
.global .align 4 .b8 mrg32k3aM1[2304];
.global .align 4 .b8 mrg32k3aM2[2304];
.global .align 4 .b8 mrg32k3aM1SubSeq[2016];
.global .align 4 .b8 mrg32k3aM2SubSeq[2016];
.global .align 4 .b8 mrg32k3aM1Seq[2304];
.global .align 4 .b8 mrg32k3aM2Seq[2304];
.const .align 8 .b8 __cr_lgamma_table[72];
.const .align 8 .b8 p[216];
.extern .shared .align 16 .b8 sdata[];

.visible .entry _Z6getRHS6Fields(
	.param .align 8 .b8 _Z6getRHS6Fields_param_0[32]
)
{
	.reg .pred 	%p<164>;
	.reg .b32 	%r<202>;
	.reg .b64 	%rd<66>;
	.reg .b64 	%fd<523>;

	ld.param.u64 	%rd16, [_Z6getRHS6Fields_param_0+24];
	ld.param.u64 	%rd15, [_Z6getRHS6Fields_param_0+16];
	ld.param.u64 	%rd14, [_Z6getRHS6Fields_param_0+8];
	ld.param.u64 	%rd13, [_Z6getRHS6Fields_param_0];
	cvta.to.global.u64 	%rd1, %rd13;
	cvta.to.global.u64 	%rd2, %rd14;
	cvta.to.global.u64 	%rd3, %rd15;
	cvta.to.global.u64 	%rd4, %rd16;
	mov.u32 	%r1, %ctaid.x;
	mov.u32 	%r2, %tid.x;
	mov.u32 	%r26, %ntid.x;
	ld.const.v2.u32 	{%r3, %r27}, [p+16];
	shl.b32 	%r28, %r27, 1;
	add.s32 	%r29, %r28, %r26;
	add.s32 	%r30, %r27, %r1;
	add.s32 	%r31, %r27, %r2;
	mad.lo.s32 	%r4, %r29, %r30, %r31;
	ld.const.f64 	%fd1, [p+136];
	ld.const.f64 	%fd2, [p+152];
	div.rn.f64 	%fd140, %fd1, %fd2;
	ld.const.u32 	%r5, [p+12];
	add.s32 	%r6, %r28, %r5;
	mad.lo.s32 	%r7, %r6, %r30, %r31;
	ld.const.f64 	%fd3, [p+24];
	add.f64 	%fd141, %fd3, %fd3;
	rcp.rn.f64 	%fd4, %fd141;
	mul.wide.s32 	%rd17, %r7, 8;
	add.s64 	%rd5, %rd1, %rd17;
	ld.global.f64 	%fd5, [%rd5+8];
	ld.global.f64 	%fd6, [%rd5+-8];
	sub.f64 	%fd142, %fd5, %fd6;
	mul.f64 	%fd7, %fd4, %fd142;
	add.s32 	%r32, %r7, %r6;
	mul.wide.s32 	%rd18, %r32, 8;
	add.s64 	%rd6, %rd2, %rd18;
	ld.global.f64 	%fd143, [%rd6];
	sub.s32 	%r33, %r7, %r6;
	mul.wide.s32 	%rd19, %r33, 8;
	add.s64 	%rd7, %rd2, %rd19;
	ld.global.f64 	%fd144, [%rd7];
	sub.f64 	%fd145, %fd143, %fd144;
	fma.rn.f64 	%fd146, %fd4, %fd145, %fd7;
	mul.f64 	%fd8, %fd140, %fd146;
	mul.wide.s32 	%rd20, %r6, 8;
	add.s64 	%rd8, %rd7, %rd20;
	ld.global.f64 	%fd147, [%rd8+8];
	ld.global.f64 	%fd148, [%rd8+-8];
	sub.f64 	%fd149, %fd147, %fd148;
	mul.f64 	%fd150, %fd4, %fd149;
	add.s64 	%rd21, %rd5, %rd20;
	ld.global.f64 	%fd9, [%rd21];
	add.s64 	%rd22, %rd1, %rd19;
	ld.global.f64 	%fd10, [%rd22];
	sub.f64 	%fd151, %fd9, %fd10;
	mul.f64 	%fd11, %fd4, %fd151;
	sub.f64 	%fd152, %fd150, %fd11;
	mul.f64 	%fd12, %fd140, %fd152;
	mul.f64 	%fd153, %fd3, %fd3;
	rcp.rn.f64 	%fd13, %fd153;
	ld.global.f64 	%fd14, [%rd5];
	add.f64 	%fd154, %fd14, %fd14;
	sub.f64 	%fd155, %fd5, %fd154;
	add.f64 	%fd156, %fd6, %fd155;
	mul.f64 	%fd15, %fd13, %fd156;
	sub.f64 	%fd157, %fd9, %fd154;
	add.f64 	%fd158, %fd10, %fd157;
	fma.rn.f64 	%fd16, %fd13, %fd158, %fd15;
	ld.global.f64 	%fd159, [%rd8];
	add.f64 	%fd160, %fd159, %fd159;
	sub.f64 	%fd161, %fd147, %fd160;
	add.f64 	%fd162, %fd148, %fd161;
	mul.f64 	%fd17, %fd13, %fd162;
	sub.f64 	%fd163, %fd143, %fd160;
	add.f64 	%fd164, %fd144, %fd163;
	mul.f64 	%fd18, %fd13, %fd164;
	add.f64 	%fd19, %fd17, %fd18;
	add.s32 	%r34, %r3, -1;
	rem.s32 	%r8, %r1, %r34;
	setp.ne.s32 	%p1, %r8, 0;
	@%p1 bra 	$L__BB0_3;
	add.s32 	%r35, %r5, -1;
	rem.s32 	%r36, %r2, %r35;
	setp.ne.s32 	%p2, %r36, 0;
	@%p2 bra 	$L__BB0_3;
	ld.const.f64 	%fd477, [p+160];
	neg.f64 	%fd478, %fd477;
	ld.const.f64 	%fd479, [p+144];
	div.rn.f64 	%fd480, %fd478, %fd479;
	mul.wide.s32 	%rd61, %r4, 8;
	add.s64 	%rd62, %rd1, %rd61;
	ld.global.f64 	%fd481, [%rd62];
	mul.f64 	%fd482, %fd480, %fd481;
	ld.const.f64 	%fd483, [p+168];
	mov.f64 	%fd484, 0d3FF0000000000000;
	sub.f64 	%fd485, %fd484, %fd483;
	mul.f64 	%fd486, %fd483, 0d4010000000000000;
	add.s64 	%rd63, %rd2, %rd61;
	ld.global.f64 	%fd487, [%rd63];
	mul.f64 	%fd488, %fd487, %fd487;
	fma.rn.f64 	%fd489, %fd481, %fd481, %fd488;
	fma.rn.f64 	%fd490, %fd486, %fd489, %fd485;
	mul.f64 	%fd491, %fd482, %fd490;
	add.s64 	%rd64, %rd3, %rd61;
	st.global.f64 	[%rd64], %fd491;
	ld.global.f64 	%fd492, [%rd63];
	mul.f64 	%fd493, %fd480, %fd492;
	ld.global.f64 	%fd494, [%rd62];
	mul.f64 	%fd495, %fd492, %fd492;
	fma.rn.f64 	%fd496, %fd494, %fd494, %fd495;
	fma.rn.f64 	%fd497, %fd486, %fd496, %fd485;
	mul.f64 	%fd498, %fd493, %fd497;
	add.s64 	%rd65, %rd4, %rd61;
	st.global.f64 	[%rd65], %fd498;
	bra.uni 	$L__BB0_93;
$L__BB0_3:
	setp.eq.s32 	%p4, %r2, 0;
	or.pred  	%p5, %p4, %p1;
	setp.ge.s32 	%p6, %r2, %r5;
	or.pred  	%p7, %p5, %p6;
	@%p7 bra 	$L__BB0_33;
	ld.const.f64 	%fd370, [p+120];
	neg.f64 	%fd371, %fd370;
	mul.f64 	%fd372, %fd1, %fd371;
	div.rn.f64 	%fd20, %fd372, %fd2;
	{
	.reg .b32 %temp; 
	mov.b64 	{%temp, %r9}, %fd7;
	}
	mov.f64 	%fd373, 0d4000000000000000;
	{
	.reg .b32 %temp; 
	mov.b64 	{%temp, %r146}, %fd373;
	}
	and.b32  	%r11, %r146, 2146435072;
	setp.eq.s32 	%p114, %r11, 1062207488;
	abs.f64 	%fd21, %fd7;
	{ // callseq 3, 0
	.param .b64 param0;
	st.param.f64 	[param0], %fd21;
	.param .b64 param1;
	st.param.f64 	[param1], 0d4000000000000000;
	.param .b64 retval0;
	call.uni (retval0), 
	__internal_accurate_pow, 
	(
	param0, 
	param1
	);
	ld.param.f64 	%fd374, [retval0];
	} // callseq 3
	setp.lt.s32 	%p115, %r9, 0;
	neg.f64 	%fd376, %fd374;
	selp.f64 	%fd377, %fd376, %fd374, %p114;
	selp.f64 	%fd500, %fd377, %fd374, %p115;
	setp.neu.f64 	%p116, %fd7, 0d0000000000000000;
	@%p116 bra 	$L__BB0_6;
	setp.eq.s32 	%p117, %r11, 1062207488;
	selp.b32 	%r147, %r9, 0, %p117;
	setp.lt.s32 	%p118, %r146, 0;
	or.b32  	%r148, %r147, 2146435072;
	selp.b32 	%r149, %r148, %r147, %p118;
	mov.b32 	%r150, 0;
	mov.b64 	%fd500, {%r150, %r149};
$L__BB0_6:
	add.f64 	%fd378, %fd7, 0d4000000000000000;
	{
	.reg .b32 %temp; 
	mov.b64 	{%temp, %r151}, %fd378;
	}
	and.b32  	%r152, %r151, 2146435072;
	setp.ne.s32 	%p119, %r152, 2146435072;
	@%p119 bra 	$L__BB0_11;
	setp.num.f64 	%p120, %fd7, %fd7;
	@%p120 bra 	$L__BB0_9;
	mov.f64 	%fd379, 0d4000000000000000;
	add.rn.f64 	%fd500, %fd7, %fd379;
	bra.uni 	$L__BB0_11;
$L__BB0_9:
	setp.neu.f64 	%p121, %fd21, 0d7FF0000000000000;
	@%p121 bra 	$L__BB0_11;
	setp.lt.s32 	%p122, %r9, 0;
	setp.eq.s32 	%p123, %r11, 1062207488;
	setp.lt.s32 	%p124, %r146, 0;
	selp.b32 	%r154, 0, 2146435072, %p124;
	and.b32  	%r155, %r146, 2147483647;
	setp.ne.s32 	%p125, %r155, 1071644672;
	or.b32  	%r156, %r154, -2147483648;
	selp.b32 	%r157, %r156, %r154, %p125;
	selp.b32 	%r158, %r157, %r154, %p123;
	selp.b32 	%r159, %r158, %r154, %p122;
	mov.b32 	%r160, 0;
	mov.b64 	%fd500, {%r160, %r159};
$L__BB0_11:
	setp.eq.f64 	%p126, %fd7, 0d3FF0000000000000;
	selp.f64 	%fd380, 0d3FF0000000000000, %fd500, %p126;
	mul.f64 	%fd381, %fd20, %fd380;
	ld.const.f64 	%fd382, [p+128];
	mul.f64 	%fd383, %fd1, %fd382;
	div.rn.f64 	%fd28, %fd383, %fd2;
	mul.wide.s32 	%rd56, %r4, 8;
	add.s64 	%rd9, %rd2, %rd56;
	ld.global.f64 	%fd384, [%rd9];
	mul.f64 	%fd385, %fd28, %fd384;
	mul.f64 	%fd386, %fd385, %fd17;
	sub.f64 	%fd387, %fd381, %fd386;
	ld.const.f64 	%fd388, [p+88];
	mul.f64 	%fd389, %fd1, %fd388;
	add.f64 	%fd390, %fd2, %fd2;
	div.rn.f64 	%fd29, %fd389, %fd390;
	fma.rn.f64 	%fd391, %fd29, %fd15, %fd387;
	ld.const.f64 	%fd392, [p+104];
	mul.f64 	%fd393, %fd1, %fd392;
	div.rn.f64 	%fd30, %fd393, %fd2;
	add.s64 	%rd10, %rd1, %rd56;
	ld.global.f64 	%fd394, [%rd10];
	mul.f64 	%fd395, %fd30, %fd394;
	mul.f64 	%fd396, %fd384, %fd17;
	fma.rn.f64 	%fd397, %fd394, %fd15, %fd396;
	mul.f64 	%fd398, %fd395, %fd397;
	sub.f64 	%fd31, %fd391, %fd398;
	ld.const.f64 	%fd399, [p+144];
	rcp.rn.f64 	%fd32, %fd399;
	ld.const.f64 	%fd400, [p+160];
	neg.f64 	%fd33, %fd400;
	mul.f64 	%fd401, %fd394, %fd400;
	ld.const.f64 	%fd402, [p+168];
	mov.f64 	%fd403, 0d3FF0000000000000;
	sub.f64 	%fd34, %fd403, %fd402;
	mul.f64 	%fd35, %fd402, 0d4010000000000000;
	mul.f64 	%fd404, %fd384, %fd384;
	fma.rn.f64 	%fd405, %fd394, %fd394, %fd404;
	fma.rn.f64 	%fd406, %fd35, %fd405, %fd34;
	mul.f64 	%fd407, %fd401, %fd406;
	ld.const.f64 	%fd36, [p+176];
	mul.f64 	%fd408, %fd36, %fd15;
	sub.f64 	%fd37, %fd408, %fd407;
	ld.const.f64 	%fd38, [p+184];
	{
	.reg .b32 %temp; 
	mov.b64 	{%temp, %r12}, %fd3;
	}
	mov.f64 	%fd409, 0d4010000000000000;
	{
	.reg .b32 %temp; 
	mov.b64 	{%temp, %r161}, %fd409;
	}
	and.b32  	%r14, %r161, 2146435072;
	setp.eq.s32 	%p127, %r14, 1072693248;
	abs.f64 	%fd39, %fd3;
	{ // callseq 4, 0
	.param .b64 param0;
	st.param.f64 	[param0], %fd39;
	.param .b64 param1;
	st.param.f64 	[param1], 0d4010000000000000;
	.param .b64 retval0;
	call.uni (retval0), 
	__internal_accurate_pow, 
	(
	param0, 
	param1
	);
	ld.param.f64 	%fd410, [retval0];
	} // callseq 4
	setp.lt.s32 	%p128, %r12, 0;
	neg.f64 	%fd412, %fd410;
	selp.f64 	%fd413, %fd412, %fd410, %p127;
	selp.f64 	%fd506, %fd413, %fd410, %p128;
	setp.neu.f64 	%p129, %fd3, 0d0000000000000000;
	mov.f64 	%fd502, %fd506;
	@%p129 bra 	$L__BB0_13;
	setp.eq.s32 	%p130, %r14, 1072693248;
	selp.b32 	%r162, %r12, 0, %p130;
	setp.lt.s32 	%p131, %r161, 0;
	or.b32  	%r163, %r162, 2146435072;
	selp.b32 	%r164, %r163, %r162, %p131;
	mov.b32 	%r165, 0;
	mov.b64 	%fd502, {%r165, %r164};
$L__BB0_13:
	add.f64 	%fd414, %fd3, 0d4010000000000000;
	{
	.reg .b32 %temp; 
	mov.b64 	{%temp, %r166}, %fd414;
	}
	and.b32  	%r15, %r166, 2146435072;
	setp.ne.s32 	%p132, %r15, 2146435072;
	@%p132 bra 	$L__BB0_18;
	setp.num.f64 	%p133, %fd3, %fd3;
	@%p133 bra 	$L__BB0_16;
	mov.f64 	%fd415, 0d4010000000000000;
	add.rn.f64 	%fd502, %fd3, %fd415;
	bra.uni 	$L__BB0_18;
$L__BB0_16:
	setp.neu.f64 	%p134, %fd39, 0d7FF0000000000000;
	@%p134 bra 	$L__BB0_18;
	setp.lt.s32 	%p135, %r12, 0;
	setp.eq.s32 	%p136, %r14, 1072693248;
	setp.lt.s32 	%p137, %r161, 0;
	selp.b32 	%r168, 0, 2146435072, %p137;
	and.b32  	%r169, %r161, 2147483647;
	setp.ne.s32 	%p138, %r169, 1071644672;
	or.b32  	%r170, %r168, -2147483648;
	selp.b32 	%r171, %r170, %r168, %p138;
	selp.b32 	%r172, %r171, %r168, %p136;
	selp.b32 	%r173, %r172, %r168, %p135;
	mov.b32 	%r174, 0;
	mov.b64 	%fd502, {%r174, %r173};
$L__BB0_18:
	setp.eq.s32 	%p139, %r11, 1062207488;
	setp.eq.f64 	%p140, %fd3, 0d3FF0000000000000;
	rcp.rn.f64 	%fd416, %fd502;
	selp.f64 	%fd417, 0d3FF0000000000000, %fd416, %p140;
	ld.global.f64 	%fd418, [%rd5+16];
	mul.f64 	%fd419, %fd5, 0d4010000000000000;
	sub.f64 	%fd420, %fd418, %fd419;
	fma.rn.f64 	%fd421, %fd14, 0d4018000000000000, %fd420;
	mul.f64 	%fd422, %fd6, 0d4010000000000000;
	sub.f64 	%fd423, %fd421, %fd422;
	ld.global.f64 	%fd424, [%rd5+-16];
	add.f64 	%fd425, %fd424, %fd423;
	mul.f64 	%fd426, %fd417, %fd425;
	mul.f64 	%fd427, %fd38, %fd426;
	sub.f64 	%fd428, %fd37, %fd427;
	fma.rn.f64 	%fd429, %fd32, %fd428, %fd31;
	add.s64 	%rd58, %rd3, %rd56;
	st.global.f64 	[%rd58], %fd429;
	ld.global.f64 	%fd46, [%rd5+8];
	ld.global.f64 	%fd47, [%rd5+-8];
	sub.f64 	%fd430, %fd46, %fd47;
	mul.f64 	%fd48, %fd4, %fd430;
	{
	.reg .b32 %temp; 
	mov.b64 	{%temp, %r16}, %fd48;
	}
	abs.f64 	%fd49, %fd48;
	{ // callseq 5, 0
	.param .b64 param0;
	st.param.f64 	[param0], %fd49;
	.param .b64 param1;
	st.param.f64 	[param1], 0d4000000000000000;
	.param .b64 retval0;
	call.uni (retval0), 
	__internal_accurate_pow, 
	(
	param0, 
	param1
	);
	ld.param.f64 	%fd431, [retval0];
	} // callseq 5
	setp.lt.s32 	%p141, %r16, 0;
	neg.f64 	%fd433, %fd431;
	selp.f64 	%fd434, %fd433, %fd431, %p139;
	selp.f64 	%fd504, %fd434, %fd431, %p141;
	setp.neu.f64 	%p142, %fd48, 0d0000000000000000;
	@%p142 bra 	$L__BB0_20;
	setp.eq.s32 	%p143, %r11, 1062207488;
	selp.b32 	%r176, %r16, 0, %p143;
	setp.lt.s32 	%p144, %r146, 0;
	or.b32  	%r177, %r176, 2146435072;
	selp.b32 	%r178, %r177, %r176, %p144;
	mov.b32 	%r179, 0;
	mov.b64 	%fd504, {%r179, %r178};
$L__BB0_20:
	add.f64 	%fd435, %fd48, 0d4000000000000000;
	{
	.reg .b32 %temp; 
	mov.b64 	{%temp, %r180}, %fd435;
	}
	and.b32  	%r181, %r180, 2146435072;
	setp.ne.s32 	%p145, %r181, 2146435072;
	@%p145 bra 	$L__BB0_25;
	setp.num.f64 	%p146, %fd48, %fd48;
	@%p146 bra 	$L__BB0_23;
	mov.f64 	%fd436, 0d4000000000000000;
	add.rn.f64 	%fd504, %fd48, %fd436;
	bra.uni 	$L__BB0_25;
$L__BB0_23:
	setp.neu.f64 	%p147, %fd49, 0d7FF0000000000000;
	@%p147 bra 	$L__BB0_25;
	setp.lt.s32 	%p148, %r16, 0;
	setp.eq.s32 	%p149, %r11, 1062207488;
	setp.lt.s32 	%p150, %r146, 0;
	selp.b32 	%r183, 0, 2146435072, %p150;
	and.b32  	%r184, %r146, 2147483647;
	setp.ne.s32 	%p151, %r184, 1071644672;
	or.b32  	%r185, %r183, -2147483648;
	selp.b32 	%r186, %r185, %r183, %p151;
	selp.b32 	%r187, %r186, %r183, %p149;
	selp.b32 	%r188, %r187, %r183, %p148;
	mov.b32 	%r189, 0;
	mov.b64 	%fd504, {%r189, %r188};
$L__BB0_25:
	setp.neu.f64 	%p152, %fd3, 0d0000000000000000;
	setp.eq.f64 	%p153, %fd48, 0d3FF0000000000000;
	selp.f64 	%fd437, 0d3FF0000000000000, %fd504, %p153;
	ld.global.f64 	%fd438, [%rd10];
	mul.f64 	%fd439, %fd28, %fd438;
	ld.global.f64 	%fd56, [%rd8+8];
	ld.global.f64 	%fd57, [%rd8];
	add.f64 	%fd440, %fd57, %fd57;
	sub.f64 	%fd441, %fd56, %fd440;
	ld.global.f64 	%fd58, [%rd8+-8];
	add.f64 	%fd442, %fd58, %fd441;
	mul.f64 	%fd443, %fd13, %fd442;
	mul.f64 	%fd444, %fd439, %fd443;
	fma.rn.f64 	%fd445, %fd20, %fd437, %fd444;
	fma.rn.f64 	%fd446, %fd29, %fd443, %fd445;
	ld.global.f64 	%fd447, [%rd9];
	mul.f64 	%fd448, %fd30, %fd447;
	ld.global.f64 	%fd449, [%rd5];
	add.f64 	%fd450, %fd449, %fd449;
	sub.f64 	%fd451, %fd46, %fd450;
	add.f64 	%fd452, %fd47, %fd451;
	mul.f64 	%fd453, %fd13, %fd452;
	mul.f64 	%fd454, %fd447, %fd443;
	fma.rn.f64 	%fd455, %fd438, %fd453, %fd454;
	mul.f64 	%fd456, %fd448, %fd455;
	sub.f64 	%fd59, %fd446, %fd456;
	mul.f64 	%fd457, %fd447, %fd33;
	mul.f64 	%fd458, %fd447, %fd447;
	fma.rn.f64 	%fd459, %fd438, %fd438, %fd458;
	fma.rn.f64 	%fd460, %fd35, %fd459, %fd34;
	mul.f64 	%fd461, %fd36, %fd443;
	fma.rn.f64 	%fd60, %fd457, %fd460, %fd461;
	@%p152 bra 	$L__BB0_27;
	setp.eq.s32 	%p154, %r14, 1072693248;
	selp.b32 	%r190, %r12, 0, %p154;
	setp.lt.s32 	%p155, %r161, 0;
	or.b32  	%r191, %r190, 2146435072;
	selp.b32 	%r192, %r191, %r190, %p155;
	mov.b32 	%r193, 0;
	mov.b64 	%fd506, {%r193, %r192};
$L__BB0_27:
	setp.ne.s32 	%p156, %r15, 2146435072;
	@%p156 bra 	$L__BB0_32;
	setp.num.f64 	%p157, %fd3, %fd3;
	@%p157 bra 	$L__BB0_30;
	mov.f64 	%fd462, 0d4010000000000000;
	add.rn.f64 	%fd506, %fd3, %fd462;
	bra.uni 	$L__BB0_32;
$L__BB0_30:
	setp.neu.f64 	%p158, %fd39, 0d7FF0000000000000;
	@%p158 bra 	$L__BB0_32;
	setp.lt.s32 	%p159, %r12, 0;
	setp.eq.s32 	%p160, %r14, 1072693248;
	setp.lt.s32 	%p161, %r161, 0;
	selp.b32 	%r195, 0, 2146435072, %p161;
	and.b32  	%r196, %r161, 2147483647;
	setp.ne.s32 	%p162, %r196, 1071644672;
	or.b32  	%r197, %r195, -2147483648;
	selp.b32 	%r198, %r197, %r195, %p162;
	selp.b32 	%r199, %r198, %r195, %p160;
	selp.b32 	%r200, %r199, %r195, %p159;
	mov.b32 	%r201, 0;
	mov.b64 	%fd506, {%r201, %r200};
$L__BB0_32:
	setp.eq.f64 	%p163, %fd3, 0d3FF0000000000000;
	rcp.rn.f64 	%fd463, %fd506;
	selp.f64 	%fd464, 0d3FF0000000000000, %fd463, %p163;
	ld.global.f64 	%fd465, [%rd8+16];
	mul.f64 	%fd466, %fd56, 0d4010000000000000;
	sub.f64 	%fd467, %fd465, %fd466;
	fma.rn.f64 	%fd468, %fd57, 0d4018000000000000, %fd467;
	mul.f64 	%fd469, %fd58, 0d4010000000000000;
	sub.f64 	%fd470, %fd468, %fd469;
	ld.global.f64 	%fd471, [%rd8+-16];
	add.f64 	%fd472, %fd471, %fd470;
	mul.f64 	%fd473, %fd464, %fd472;
	mul.f64 	%fd474, %fd38, %fd473;
	sub.f64 	%fd475, %fd60, %fd474;
	fma.rn.f64 	%fd476, %fd32, %fd475, %fd59;
	add.s64 	%rd60, %rd4, %rd56;
	st.global.f64 	[%rd60], %fd476;
	bra.uni 	$L__BB0_93;
$L__BB0_33:
	add.s32 	%r37, %r5, -1;
	rem.s32 	%r38, %r2, %r37;
	setp.ne.s32 	%p8, %r38, 0;
	setp.eq.s32 	%p9, %r1, 0;
	or.pred  	%p10, %p9, %p8;
	setp.ge.s32 	%p11, %r1, %r3;
	or.pred  	%p12, %p10, %p11;
	@%p12 bra 	$L__BB0_49;
	ld.const.f64 	%fd348, [p+120];
	mul.f64 	%fd349, %fd348, %fd1;
	div.rn.f64 	%fd66, %fd349, %fd2;
	{
	.reg .b32 %temp; 
	mov.b64 	{%temp, %r17}, %fd11;
	}
	mov.f64 	%fd350, 0d4000000000000000;
	{
	.reg .b32 %temp; 
	mov.b64 	{%temp, %r116}, %fd350;
	}
	and.b32  	%r19, %r116, 2146435072;
	setp.eq.s32 	%p88, %r19, 1062207488;
	abs.f64 	%fd67, %fd11;
	{ // callseq 1, 0
	.param .b64 param0;
	st.param.f64 	[param0], %fd67;
	.param .b64 param1;
	st.param.f64 	[param1], 0d4000000000000000;
	.param .b64 retval0;
	call.uni (retval0), 
	__internal_accurate_pow, 
	(
	param0, 
	param1
	);
	ld.param.f64 	%fd351, [retval0];
	} // callseq 1
	setp.lt.s32 	%p89, %r17, 0;
	neg.f64 	%fd353, %fd351;
	selp.f64 	%fd354, %fd353, %fd351, %p88;
	selp.f64 	%fd508, %fd354, %fd351, %p89;
	setp.neu.f64 	%p90, %fd11, 0d0000000000000000;
	@%p90 bra 	$L__BB0_36;
	setp.eq.s32 	%p91, %r19, 1062207488;
	selp.b32 	%r117, %r17, 0, %p91;
	setp.lt.s32 	%p92, %r116, 0;
	or.b32  	%r118, %r117, 2146435072;
	selp.b32 	%r119, %r118, %r117, %p92;
	mov.b32 	%r120, 0;
	mov.b64 	%fd508, {%r120, %r119};
$L__BB0_36:
	add.f64 	%fd355, %fd11, 0d4000000000000000;
	{
	.reg .b32 %temp; 
	mov.b64 	{%temp, %r121}, %fd355;
	}
	and.b32  	%r122, %r121, 2146435072;
	setp.ne.s32 	%p93, %r122, 2146435072;
	@%p93 bra 	$L__BB0_41;
	setp.num.f64 	%p94, %fd11, %fd11;
	@%p94 bra 	$L__BB0_39;
	mov.f64 	%fd356, 0d4000000000000000;
	add.rn.f64 	%fd508, %fd11, %fd356;
	bra.uni 	$L__BB0_41;
$L__BB0_39:
	setp.neu.f64 	%p95, %fd67, 0d7FF0000000000000;
	@%p95 bra 	$L__BB0_41;
	setp.lt.s32 	%p96, %r17, 0;
	setp.eq.s32 	%p97, %r19, 1062207488;
	setp.lt.s32 	%p98, %r116, 0;
	selp.b32 	%r124, 0, 2146435072, %p98;
	and.b32  	%r125, %r116, 2147483647;
	setp.ne.s32 	%p99, %r125, 1071644672;
	or.b32  	%r126, %r124, -2147483648;
	selp.b32 	%r127, %r126, %r124, %p99;
	selp.b32 	%r128, %r127, %r124, %p97;
	selp.b32 	%r129, %r128, %r124, %p96;
	mov.b32 	%r130, 0;
	mov.b64 	%fd508, {%r130, %r129};
$L__BB0_41:
	setp.eq.s32 	%p100, %r19, 1062207488;
	setp.eq.f64 	%p101, %fd11, 0d3FF0000000000000;
	selp.f64 	%fd357, 0d3FF0000000000000, %fd508, %p101;
	mul.f64 	%fd358, %fd66, %fd357;
	mul.wide.s32 	%rd52, %r4, 8;
	add.s64 	%rd53, %rd3, %rd52;
	st.global.f64 	[%rd53], %fd358;
	ld.global.f64 	%fd359, [%rd6];
	ld.global.f64 	%fd360, [%rd7];
	sub.f64 	%fd361, %fd359, %fd360;
	mul.f64 	%fd74, %fd4, %fd361;
	{
	.reg .b32 %temp; 
	mov.b64 	{%temp, %r20}, %fd74;
	}
	abs.f64 	%fd75, %fd74;
	{ // callseq 2, 0
	.param .b64 param0;
	st.param.f64 	[param0], %fd75;
	.param .b64 param1;
	st.param.f64 	[param1], 0d4000000000000000;
	.param .b64 retval0;
	call.uni (retval0), 
	__internal_accurate_pow, 
	(
	param0, 
	param1
	);
	ld.param.f64 	%fd362, [retval0];
	} // callseq 2
	setp.lt.s32 	%p102, %r20, 0;
	neg.f64 	%fd364, %fd362;
	selp.f64 	%fd365, %fd364, %fd362, %p100;
	selp.f64 	%fd510, %fd365, %fd362, %p102;
	setp.neu.f64 	%p103, %fd74, 0d0000000000000000;
	@%p103 bra 	$L__BB0_43;
	setp.eq.s32 	%p104, %r19, 1062207488;
	selp.b32 	%r132, %r20, 0, %p104;
	setp.lt.s32 	%p105, %r116, 0;
	or.b32  	%r133, %r132, 2146435072;
	selp.b32 	%r134, %r133, %r132, %p105;
	mov.b32 	%r135, 0;
	mov.b64 	%fd510, {%r135, %r134};
$L__BB0_43:
	add.f64 	%fd366, %fd74, 0d4000000000000000;
	{
	.reg .b32 %temp; 
	mov.b64 	{%temp, %r136}, %fd366;
	}
	and.b32  	%r137, %r136, 2146435072;
	setp.ne.s32 	%p106, %r137, 2146435072;
	@%p106 bra 	$L__BB0_48;
	setp.num.f64 	%p107, %fd74, %fd74;
	@%p107 bra 	$L__BB0_46;
	mov.f64 	%fd367, 0d4000000000000000;
	add.rn.f64 	%fd510, %fd74, %fd367;
	bra.uni 	$L__BB0_48;
$L__BB0_46:
	setp.neu.f64 	%p108, %fd75, 0d7FF0000000000000;
	@%p108 bra 	$L__BB0_48;
	setp.lt.s32 	%p109, %r20, 0;
	setp.eq.s32 	%p110, %r19, 1062207488;
	setp.lt.s32 	%p111, %r116, 0;
	selp.b32 	%r139, 0, 2146435072, %p111;
	and.b32  	%r140, %r116, 2147483647;
	setp.ne.s32 	%p112, %r140, 1071644672;
	or.b32  	%r141, %r139, -2147483648;
	selp.b32 	%r142, %r141, %r139, %p112;
	selp.b32 	%r143, %r142, %r139, %p110;
	selp.b32 	%r144, %r143, %r139, %p109;
	mov.b32 	%r145, 0;
	mov.b64 	%fd510, {%r145, %r144};
$L__BB0_48:
	setp.eq.f64 	%p113, %fd74, 0d3FF0000000000000;
	selp.f64 	%fd368, 0d3FF0000000000000, %fd510, %p113;
	mul.f64 	%fd369, %fd66, %fd368;
	add.s64 	%rd55, %rd4, %rd52;
	st.global.f64 	[%rd55], %fd369;
	bra.uni 	$L__BB0_93;
$L__BB0_49:
	setp.ge.s32 	%p13, %r1, %r3;
	setp.eq.s32 	%p14, %r1, 0;
	setp.ge.s32 	%p15, %r2, %r5;
	setp.eq.s32 	%p16, %r2, 0;
	or.pred  	%p17, %p13, %p15;
	or.pred  	%p18, %p14, %p17;
	or.pred  	%p19, %p16, %p18;
	@%p19 bra 	$L__BB0_93;
	ld.const.f64 	%fd165, [p+120];
	mul.f64 	%fd166, %fd12, %fd11;
	fma.rn.f64 	%fd167, %fd8, %fd7, %fd166;
	ld.const.f64 	%fd168, [p+128];
	mul.f64 	%fd169, %fd1, %fd168;
	div.rn.f64 	%fd82, %fd169, %fd2;
	cvta.to.global.u64 	%rd23, %rd14;
	mul.wide.s32 	%rd24, %r4, 8;
	add.s64 	%rd25, %rd23, %rd24;
	ld.global.f64 	%fd170, [%rd25];
	mul.f64 	%fd171, %fd82, %fd170;
	mul.f64 	%fd172, %fd3, 0d4010000000000000;
	mul.f64 	%fd173, %fd3, %fd172;
	rcp.rn.f64 	%fd83, %fd173;
	mul.wide.s32 	%rd26, %r6, 8;
	add.s64 	%rd27, %rd5, %rd26;
	ld.global.f64 	%fd84, [%rd27+8];
	ld.global.f64 	%fd85, [%rd27+-8];
	sub.f64 	%fd174, %fd84, %fd85;
	cvta.to.global.u64 	%rd28, %rd13;
	sub.s32 	%r39, %r7, %r6;
	mul.wide.s32 	%rd29, %r39, 8;
	add.s64 	%rd30, %rd28, %rd29;
	ld.global.f64 	%fd86, [%rd30+8];
	sub.f64 	%fd175, %fd174, %fd86;
	ld.global.f64 	%fd87, [%rd30+-8];
	add.f64 	%fd176, %fd175, %fd87;
	mul.f64 	%fd177, %fd83, %fd176;
	fma.rn.f64 	%fd178, %fd83, %fd176, %fd177;
	sub.f64 	%fd179, %fd178, %fd17;
	add.f64 	%fd180, %fd179, %fd18;
	mul.f64 	%fd181, %fd171, %fd180;
	mul.f64 	%fd182, %fd165, %fd167;
	sub.f64 	%fd183, %fd181, %fd182;
	ld.const.f64 	%fd184, [p+88];
	mul.f64 	%fd185, %fd1, %fd184;
	add.f64 	%fd186, %fd2, %fd2;
	div.rn.f64 	%fd88, %fd185, %fd186;
	fma.rn.f64 	%fd187, %fd16, %fd88, %fd183;
	ld.const.f64 	%fd188, [p+104];
	mul.f64 	%fd189, %fd1, %fd188;
	div.rn.f64 	%fd89, %fd189, %fd2;
	add.s64 	%rd31, %rd28, %rd24;
	ld.global.f64 	%fd190, [%rd31];
	mul.f64 	%fd191, %fd89, %fd190;
	mul.f64 	%fd192, %fd19, %fd170;
	fma.rn.f64 	%fd193, %fd16, %fd190, %fd192;
	mul.f64 	%fd194, %fd191, %fd193;
	sub.f64 	%fd90, %fd187, %fd194;
	ld.const.f64 	%fd195, [p+144];
	rcp.rn.f64 	%fd91, %fd195;
	ld.const.f64 	%fd196, [p+160];
	neg.f64 	%fd92, %fd196;
	mul.f64 	%fd197, %fd190, %fd196;
	ld.const.f64 	%fd198, [p+168];
	mov.f64 	%fd199, 0d3FF0000000000000;
	sub.f64 	%fd200, %fd199, %fd198;
	mul.f64 	%fd201, %fd198, 0d4010000000000000;
	mul.f64 	%fd202, %fd170, %fd170;
	fma.rn.f64 	%fd203, %fd190, %fd190, %fd202;
	fma.rn.f64 	%fd204, %fd201, %fd203, %fd200;
	mul.f64 	%fd205, %fd197, %fd204;
	ld.const.f64 	%fd206, [p+176];
	mul.f64 	%fd207, %fd16, %fd206;
	sub.f64 	%fd93, %fd207, %fd205;
	{
	.reg .b32 %temp; 
	mov.b64 	{%temp, %r21}, %fd3;
	}
	mov.f64 	%fd208, 0d4010000000000000;
	{
	.reg .b32 %temp; 
	mov.b64 	{%temp, %r40}, %fd208;
	}
	and.b32  	%r23, %r40, 2146435072;
	setp.eq.s32 	%p20, %r23, 1072693248;
	abs.f64 	%fd94, %fd3;
	{ // callseq 0, 0
	.param .b64 param0;
	st.param.f64 	[param0], %fd94;
	.param .b64 param1;
	st.param.f64 	[param1], 0d4010000000000000;
	.param .b64 retval0;
	call.uni (retval0), 
	__internal_accurate_pow, 
	(
	param0, 
	param1
	);
	ld.param.f64 	%fd209, [retval0];
	} // callseq 0
	setp.lt.s32 	%p21, %r21, 0;
	neg.f64 	%fd211, %fd209;
	selp.f64 	%fd212, %fd211, %fd209, %p20;
	selp.f64 	%fd522, %fd212, %fd209, %p21;
	setp.neu.f64 	%p22, %fd3, 0d0000000000000000;
	mov.f64 	%fd512, %fd522;
	@%p22 bra 	$L__BB0_52;
	selp.b32 	%r41, %r21, 0, %p20;
	setp.lt.s32 	%p24, %r40, 0;
	or.b32  	%r42, %r41, 2146435072;
	selp.b32 	%r43, %r42, %r41, %p24;
	mov.b32 	%r44, 0;
	mov.b64 	%fd512, {%r44, %r43};
$L__BB0_52:
	add.f64 	%fd213, %fd3, 0d4010000000000000;
	{
	.reg .b32 %temp; 
	mov.b64 	{%temp, %r45}, %fd213;
	}
	and.b32  	%r24, %r45, 2146435072;
	setp.ne.s32 	%p25, %r24, 2146435072;
	@%p25 bra 	$L__BB0_57;
	setp.num.f64 	%p26, %fd3, %fd3;
	@%p26 bra 	$L__BB0_55;
	mov.f64 	%fd214, 0d4010000000000000;
	add.rn.f64 	%fd512, %fd3, %fd214;
	bra.uni 	$L__BB0_57;
$L__BB0_55:
	setp.neu.f64 	%p27, %fd94, 0d7FF0000000000000;
	@%p27 bra 	$L__BB0_57;
	setp.lt.s32 	%p28, %r21, 0;
	setp.eq.s32 	%p29, %r23, 1072693248;
	setp.lt.s32 	%p30, %r40, 0;
	selp.b32 	%r47, 0, 2146435072, %p30;
	and.b32  	%r48, %r40, 2147483647;
	setp.ne.s32 	%p31, %r48, 1071644672;
	or.b32  	%r49, %r47, -2147483648;
	selp.b32 	%r50, %r49, %r47, %p31;
	selp.b32 	%r51, %r50, %r47, %p29;
	selp.b32 	%r52, %r51, %r47, %p28;
	mov.b32 	%r53, 0;
	mov.b64 	%fd512, {%r53, %r52};
$L__BB0_57:
	setp.eq.f64 	%p33, %fd3, 0d3FF0000000000000;
	rcp.rn.f64 	%fd215, %fd512;
	selp.f64 	%fd216, 0d3FF0000000000000, %fd215, %p33;
	ld.global.f64 	%fd217, [%rd5+16];
	mul.f64 	%fd218, %fd5, 0d4010000000000000;
	sub.f64 	%fd219, %fd217, %fd218;
	mul.f64 	%fd101, %fd14, 0d4018000000000000;
	add.f64 	%fd220, %fd219, %fd101;
	mul.f64 	%fd221, %fd6, 0d4010000000000000;
	sub.f64 	%fd222, %fd220, %fd221;
	ld.global.f64 	%fd223, [%rd5+-16];
	add.f64 	%fd224, %fd223, %fd222;
	mul.f64 	%fd102, %fd216, %fd224;
	mov.f64 	%fd514, %fd522;
	@%p22 bra 	$L__BB0_59;
	setp.eq.s32 	%p34, %r23, 1072693248;
	selp.b32 	%r54, %r21, 0, %p34;
	setp.lt.s32 	%p35, %r40, 0;
	or.b32  	%r55, %r54, 2146435072;
	selp.b32 	%r56, %r55, %r54, %p35;
	mov.b32 	%r57, 0;
	mov.b64 	%fd514, {%r57, %r56};
$L__BB0_59:
	@%p25 bra 	$L__BB0_64;
	setp.num.f64 	%p37, %fd3, %fd3;
	@%p37 bra 	$L__BB0_62;
	mov.f64 	%fd225, 0d4010000000000000;
	add.rn.f64 	%fd514, %fd3, %fd225;
	bra.uni 	$L__BB0_64;
$L__BB0_62:
	setp.neu.f64 	%p38, %fd94, 0d7FF0000000000000;
	@%p38 bra 	$L__BB0_64;
	setp.lt.s32 	%p39, %r21, 0;
	setp.eq.s32 	%p40, %r23, 1072693248;
	setp.lt.s32 	%p41, %r40, 0;
	selp.b32 	%r59, 0, 2146435072, %p41;
	and.b32  	%r60, %r40, 2147483647;
	setp.ne.s32 	%p42, %r60, 1071644672;
	or.b32  	%r61, %r59, -2147483648;
	selp.b32 	%r62, %r61, %r59, %p42;
	selp.b32 	%r63, %r62, %r59, %p40;
	selp.b32 	%r64, %r63, %r59, %p39;
	mov.b32 	%r65, 0;
	mov.b64 	%fd514, {%r65, %r64};
$L__BB0_64:
	rcp.rn.f64 	%fd226, %fd514;
	selp.f64 	%fd227, 0d3FF0000000000000, %fd226, %p33;
	add.f64 	%fd228, %fd9, %fd9;
	sub.f64 	%fd229, %fd84, %fd228;
	add.f64 	%fd230, %fd85, %fd229;
	add.f64 	%fd231, %fd5, %fd5;
	sub.f64 	%fd232, %fd230, %fd231;
	fma.rn.f64 	%fd233, %fd14, 0d4010000000000000, %fd232;
	add.f64 	%fd234, %fd6, %fd6;
	sub.f64 	%fd235, %fd233, %fd234;
	add.f64 	%fd236, %fd86, %fd235;
	add.f64 	%fd237, %fd10, %fd10;
	sub.f64 	%fd238, %fd236, %fd237;
	add.f64 	%fd239, %fd87, %fd238;
	mul.f64 	%fd240, %fd227, %fd239;
	fma.rn.f64 	%fd108, %fd240, 0d4000000000000000, %fd102;
	mov.f64 	%fd516, %fd522;
	@%p22 bra 	$L__BB0_66;
	setp.eq.s32 	%p45, %r23, 1072693248;
	selp.b32 	%r66, %r21, 0, %p45;
	setp.lt.s32 	%p46, %r40, 0;
	or.b32  	%r67, %r66, 2146435072;
	selp.b32 	%r68, %r67, %r66, %p46;
	mov.b32 	%r69, 0;
	mov.b64 	%fd516, {%r69, %r68};
$L__BB0_66:
	@%p25 bra 	$L__BB0_71;
	setp.num.f64 	%p48, %fd3, %fd3;
	@%p48 bra 	$L__BB0_69;
	mov.f64 	%fd241, 0d4010000000000000;
	add.rn.f64 	%fd516, %fd3, %fd241;
	bra.uni 	$L__BB0_71;
$L__BB0_69:
	setp.neu.f64 	%p49, %fd94, 0d7FF0000000000000;
	@%p49 bra 	$L__BB0_71;
	setp.lt.s32 	%p52, %r40, 0;
	selp.b32 	%r71, 0, 2146435072, %p52;
	and.b32  	%r72, %r40, 2147483647;
	setp.ne.s32 	%p53, %r72, 1071644672;
	or.b32  	%r73, %r71, -2147483648;
	selp.b32 	%r74, %r73, %r71, %p53;
	selp.b32 	%r75, %r74, %r71, %p20;
	selp.b32 	%r76, %r75, %r71, %p21;
	mov.b32 	%r77, 0;
	mov.b64 	%fd516, {%r77, %r76};
$L__BB0_71:
	rcp.rn.f64 	%fd242, %fd516;
	selp.f64 	%fd243, 0d3FF0000000000000, %fd242, %p33;
	shl.b32 	%r78, %r6, 1;
	cvta.to.global.u64 	%rd32, %rd13;
	mul.wide.s32 	%rd33, %r7, 8;
	add.s64 	%rd34, %rd32, %rd33;
	mul.wide.s32 	%rd11, %r6, 8;
	add.s64 	%rd35, %rd34, %rd11;
	add.s64 	%rd36, %rd35, %rd11;
	ld.global.f64 	%fd244, [%rd36];
	mul.f64 	%fd245, %fd9, 0d4010000000000000;
	sub.f64 	%fd246, %fd244, %fd245;
	add.f64 	%fd247, %fd246, %fd101;
	mul.f64 	%fd248, %fd10, 0d4010000000000000;
	sub.f64 	%fd249, %fd247, %fd248;
	sub.s32 	%r25, %r7, %r78;
	mul.wide.s32 	%rd37, %r25, 8;
	add.s64 	%rd38, %rd32, %rd37;
	ld.global.f64 	%fd250, [%rd38];
	add.f64 	%fd251, %fd250, %fd249;
	fma.rn.f64 	%fd252, %fd243, %fd251, %fd108;
	ld.const.f64 	%fd114, [p+184];
	mul.f64 	%fd253, %fd114, %fd252;
	sub.f64 	%fd254, %fd93, %fd253;
	fma.rn.f64 	%fd255, %fd91, %fd254, %fd90;
	cvta.to.global.u64 	%rd39, %rd15;
	mul.wide.s32 	%rd40, %r4, 8;
	add.s64 	%rd41, %rd39, %rd40;
	st.global.f64 	[%rd41], %fd255;
	ld.const.f64 	%fd256, [p+120];
	neg.f64 	%fd257, %fd256;
	ld.global.f64 	%fd115, [%rd8+8];
	ld.global.f64 	%fd116, [%rd8+-8];
	sub.f64 	%fd258, %fd115, %fd116;
	mul.f64 	%fd259, %fd4, %fd258;
	ld.global.f64 	%fd117, [%rd6];
	ld.global.f64 	%fd118, [%rd7];
	sub.f64 	%fd260, %fd117, %fd118;
	mul.f64 	%fd261, %fd4, %fd260;
	mul.f64 	%fd262, %fd12, %fd261;
	fma.rn.f64 	%fd263, %fd8, %fd259, %fd262;
	mul.f64 	%fd264, %fd263, %fd257;
	add.s64 	%rd42, %rd32, %rd40;
	ld.global.f64 	%fd265, [%rd42];
	mul.f64 	%fd266, %fd82, %fd265;
	ld.global.f64 	%fd267, [%rd35+8];
	ld.global.f64 	%fd268, [%rd35+-8];
	sub.f64 	%fd269, %fd267, %fd268;
	sub.s32 	%r79, %r7, %r6;
	mul.wide.s32 	%rd43, %r79, 8;
	add.s64 	%rd44, %rd32, %rd43;
	ld.global.f64 	%fd270, [%rd44+8];
	sub.f64 	%fd271, %fd269, %fd270;
	ld.global.f64 	%fd272, [%rd44+-8];
	add.f64 	%fd273, %fd271, %fd272;
	mul.f64 	%fd274, %fd83, %fd273;
	fma.rn.f64 	%fd275, %fd83, %fd273, %fd274;
	ld.global.f64 	%fd119, [%rd8];
	add.f64 	%fd276, %fd119, %fd119;
	sub.f64 	%fd277, %fd115, %fd276;
	add.f64 	%fd278, %fd116, %fd277;
	mul.f64 	%fd279, %fd13, %fd278;
	sub.f64 	%fd280, %fd275, %fd279;
	sub.f64 	%fd281, %fd117, %fd276;
	add.f64 	%fd282, %fd118, %fd281;
	fma.rn.f64 	%fd283, %fd13, %fd282, %fd280;
	mul.f64 	%fd284, %fd266, %fd283;
	sub.f64 	%fd285, %fd264, %fd284;
	fma.rn.f64 	%fd286, %fd19, %fd88, %fd285;
	cvta.to.global.u64 	%rd12, %rd14;
	add.s64 	%rd45, %rd12, %rd40;
	ld.global.f64 	%fd287, [%rd45];
	mul.f64 	%fd288, %fd89, %fd287;
	mul.f64 	%fd289, %fd16, %fd265;
	fma.rn.f64 	%fd290, %fd19, %fd287, %fd289;
	mul.f64 	%fd291, %fd288, %fd290;
	sub.f64 	%fd120, %fd286, %fd291;
	mul.f64 	%fd292, %fd287, %fd92;
	mul.f64 	%fd293, %fd287, %fd287;
	fma.rn.f64 	%fd294, %fd265, %fd265, %fd293;
	ld.const.f64 	%fd295, [p+168];
	mul.f64 	%fd296, %fd295, 0d4010000000000000;
	mov.f64 	%fd297, 0d3FF0000000000000;
	sub.f64 	%fd298, %fd297, %fd295;
	fma.rn.f64 	%fd299, %fd296, %fd294, %fd298;
	mul.f64 	%fd300, %fd292, %fd299;
	ld.const.f64 	%fd301, [p+176];
	fma.rn.f64 	%fd121, %fd19, %fd301, %fd300;
	mov.f64 	%fd518, %fd522;
	@%p22 bra 	$L__BB0_73;
	setp.eq.s32 	%p56, %r23, 1072693248;
	selp.b32 	%r80, %r21, 0, %p56;
	setp.lt.s32 	%p57, %r40, 0;
	or.b32  	%r81, %r80, 2146435072;
	selp.b32 	%r82, %r81, %r80, %p57;
	mov.b32 	%r83, 0;
	mov.b64 	%fd518, {%r83, %r82};
$L__BB0_73:
	setp.ne.s32 	%p58, %r24, 2146435072;
	@%p58 bra 	$L__BB0_78;
	setp.num.f64 	%p59, %fd3, %fd3;
	@%p59 bra 	$L__BB0_76;
	mov.f64 	%fd302, 0d4010000000000000;
	add.rn.f64 	%fd518, %fd3, %fd302;
	bra.uni 	$L__BB0_78;
$L__BB0_76:
	setp.neu.f64 	%p60, %fd94, 0d7FF0000000000000;
	@%p60 bra 	$L__BB0_78;
	setp.lt.s32 	%p61, %r21, 0;
	setp.eq.s32 	%p62, %r23, 1072693248;
	setp.lt.s32 	%p63, %r40, 0;
	selp.b32 	%r85, 0, 2146435072, %p63;
	and.b32  	%r86, %r40, 2147483647;
	setp.ne.s32 	%p64, %r86, 1071644672;
	or.b32  	%r87, %r85, -2147483648;
	selp.b32 	%r88, %r87, %r85, %p64;
	selp.b32 	%r89, %r88, %r85, %p62;
	selp.b32 	%r90, %r89, %r85, %p61;
	mov.b32 	%r91, 0;
	mov.b64 	%fd518, {%r91, %r90};
$L__BB0_78:
	setp.eq.f64 	%p65, %fd3, 0d3FF0000000000000;
	setp.neu.f64 	%p66, %fd3, 0d0000000000000000;
	rcp.rn.f64 	%fd303, %fd518;
	selp.f64 	%fd304, 0d3FF0000000000000, %fd303, %p65;
	ld.global.f64 	%fd305, [%rd8+16];
	mul.f64 	%fd306, %fd115, 0d4010000000000000;
	sub.f64 	%fd307, %fd305, %fd306;
	mul.f64 	%fd127, %fd119, 0d4018000000000000;
	add.f64 	%fd308, %fd307, %fd127;
	mul.f64 	%fd309, %fd116, 0d4010000000000000;
	sub.f64 	%fd310, %fd308, %fd309;
	ld.global.f64 	%fd311, [%rd8+-16];
	add.f64 	%fd312, %fd311, %fd310;
	mul.f64 	%fd128, %fd304, %fd312;
	mov.f64 	%fd520, %fd522;
	@%p66 bra 	$L__BB0_80;
	setp.eq.s32 	%p67, %r23, 1072693248;
	selp.b32 	%r92, %r21, 0, %p67;
	setp.lt.s32 	%p68, %r40, 0;
	or.b32  	%r93, %r92, 2146435072;
	selp.b32 	%r94, %r93, %r92, %p68;
	mov.b32 	%r95, 0;
	mov.b64 	%fd520, {%r95, %r94};
$L__BB0_80:
	setp.ne.s32 	%p69, %r24, 2146435072;
	@%p69 bra 	$L__BB0_85;
	setp.num.f64 	%p70, %fd3, %fd3;
	@%p70 bra 	$L__BB0_83;
	mov.f64 	%fd313, 0d4010000000000000;
	add.rn.f64 	%fd520, %fd3, %fd313;
	bra.uni 	$L__BB0_85;
$L__BB0_83:
	setp.neu.f64 	%p71, %fd94, 0d7FF0000000000000;
	@%p71 bra 	$L__BB0_85;
	setp.lt.s32 	%p72, %r21, 0;
	setp.eq.s32 	%p73, %r23, 1072693248;
	setp.lt.s32 	%p74, %r40, 0;
	selp.b32 	%r97, 0, 2146435072, %p74;
	and.b32  	%r98, %r40, 2147483647;
	setp.ne.s32 	%p75, %r98, 1071644672;
	or.b32  	%r99, %r97, -2147483648;
	selp.b32 	%r100, %r99, %r97, %p75;
	selp.b32 	%r101, %r100, %r97, %p73;
	selp.b32 	%r102, %r101, %r97, %p72;
	mov.b32 	%r103, 0;
	mov.b64 	%fd520, {%r103, %r102};
$L__BB0_85:
	setp.eq.f64 	%p76, %fd3, 0d3FF0000000000000;
	setp.neu.f64 	%p77, %fd3, 0d0000000000000000;
	rcp.rn.f64 	%fd314, %fd520;
	selp.f64 	%fd315, 0d3FF0000000000000, %fd314, %p76;
	ld.global.f64 	%fd316, [%rd6+8];
	add.f64 	%fd317, %fd117, %fd117;
	sub.f64 	%fd318, %fd316, %fd317;
	ld.global.f64 	%fd319, [%rd6+-8];
	add.f64 	%fd320, %fd319, %fd318;
	add.f64 	%fd321, %fd115, %fd115;
	sub.f64 	%fd322, %fd320, %fd321;
	fma.rn.f64 	%fd323, %fd119, 0d4010000000000000, %fd322;
	add.f64 	%fd324, %fd116, %fd116;
	sub.f64 	%fd325, %fd323, %fd324;
	ld.global.f64 	%fd326, [%rd7+8];
	add.f64 	%fd327, %fd326, %fd325;
	add.f64 	%fd328, %fd118, %fd118;
	sub.f64 	%fd329, %fd327, %fd328;
	ld.global.f64 	%fd330, [%rd7+-8];
	add.f64 	%fd331, %fd330, %fd329;
	mul.f64 	%fd332, %fd315, %fd331;
	fma.rn.f64 	%fd134, %fd332, 0d4000000000000000, %fd128;
	@%p77 bra 	$L__BB0_87;
	setp.eq.s32 	%p78, %r23, 1072693248;
	selp.b32 	%r104, %r21, 0, %p78;
	setp.lt.s32 	%p79, %r40, 0;
	or.b32  	%r105, %r104, 2146435072;
	selp.b32 	%r106, %r105, %r104, %p79;
	mov.b32 	%r107, 0;
	mov.b64 	%fd522, {%r107, %r106};
$L__BB0_87:
	setp.ne.s32 	%p80, %r24, 2146435072;
	@%p80 bra 	$L__BB0_92;
	setp.num.f64 	%p81, %fd3, %fd3;
	@%p81 bra 	$L__BB0_90;
	mov.f64 	%fd333, 0d4010000000000000;
	add.rn.f64 	%fd522, %fd3, %fd333;
	bra.uni 	$L__BB0_92;
$L__BB0_90:
	setp.neu.f64 	%p82, %fd94, 0d7FF0000000000000;
	@%p82 bra 	$L__BB0_92;
	setp.lt.s32 	%p83, %r21, 0;
	setp.eq.s32 	%p84, %r23, 1072693248;
	setp.lt.s32 	%p85, %r40, 0;
	selp.b32 	%r109, 0, 2146435072, %p85;
	and.b32  	%r110, %r40, 2147483647;
	setp.ne.s32 	%p86, %r110, 1071644672;
	or.b32  	%r111, %r109, -2147483648;
	selp.b32 	%r112, %r111, %r109, %p86;
	selp.b32 	%r113, %r112, %r109, %p84;
	selp.b32 	%r114, %r113, %r109, %p83;
	mov.b32 	%r115, 0;
	mov.b64 	%fd522, {%r115, %r114};
$L__BB0_92:
	setp.eq.f64 	%p87, %fd3, 0d3FF0000000000000;
	rcp.rn.f64 	%fd334, %fd522;
	selp.f64 	%fd335, 0d3FF0000000000000, %fd334, %p87;
	add.s64 	%rd46, %rd6, %rd11;
	ld.global.f64 	%fd336, [%rd46];
	mul.f64 	%fd337, %fd117, 0d4010000000000000;
	sub.f64 	%fd338, %fd336, %fd337;
	add.f64 	%fd339, %fd338, %fd127;
	mul.f64 	%fd340, %fd118, 0d4010000000000000;
	sub.f64 	%fd341, %fd339, %fd340;
	add.s64 	%rd48, %rd12, %rd37;
	ld.global.f64 	%fd342, [%rd48];
	add.f64 	%fd343, %fd342, %fd341;
	fma.rn.f64 	%fd344, %fd335, %fd343, %fd134;
	mul.f64 	%fd345, %fd114, %fd344;
	sub.f64 	%fd346, %fd121, %fd345;
	fma.rn.f64 	%fd347, %fd91, %fd346, %fd120;
	cvta.to.global.u64 	%rd49, %rd16;
	add.s64 	%rd51, %rd49, %rd40;
	st.global.f64 	[%rd51], %fd347;
$L__BB0_93:
	ret;

}
	// .globl	_Z6relaxQ6Fields11DefectAttrsPd
.visible .entry _Z6relaxQ6Fields11DefectAttrsPd(
	.param .align 8 .b8 _Z6relaxQ6Fields11DefectAttrsPd_param_0[32],
	.param .align 8 .b8 _Z6relaxQ6Fields11DefectAttrsPd_param_1[32],
	.param .u64 .ptr .align 1 _Z6relaxQ6Fields11DefectAttrsPd_param_2
)
{
	.reg .pred 	%p<61>;
	.reg .b16 	%rs<40>;
	.reg .b32 	%r<24>;
	.reg .b64 	%rd<37>;
	.reg .b64 	%fd<85>;

	ld.param.u64 	%rd18, [_Z6relaxQ6Fields11DefectAttrsPd_param_0+24];
	ld.param.u64 	%rd17, [_Z6relaxQ6Fields11DefectAttrsPd_param_0+16];
	ld.param.u64 	%rd16, [_Z6relaxQ6Fields11DefectAttrsPd_param_0+8];
	ld.param.u64 	%rd15, [_Z6relaxQ6Fields11DefectAttrsPd_param_0];
	ld.param.u64 	%rd20, [_Z6relaxQ6Fields11DefectAttrsPd_param_1+16];
	ld.param.u64 	%rd21, [_Z6relaxQ6Fields11DefectAttrsPd_param_1+8];
	ld.param.u64 	%rd19, [_Z6relaxQ6Fields11DefectAttrsPd_param_2];
	cvta.to.global.u64 	%rd1, %rd21;
	cvta.to.global.u64 	%rd2, %rd20;
	mov.u32 	%r1, %ctaid.x;
	mov.u32 	%r2, %tid.x;
	ld.const.u32 	%r3, [p+20];
	ld.const.u32 	%r4, [p+80];
	setp.lt.s32 	%p1, %r4, 1;
	@%p1 bra 	$L__BB1_34;
	cvt.rn.f64.u32 	%fd1, %r2;
	cvt.rn.f64.u32 	%fd2, %r1;
	and.b32  	%r5, %r4, 3;
	setp.lt.u32 	%p2, %r4, 4;
	mov.b16 	%rs38, 0;
	mov.b32 	%r22, 0;
	@%p2 bra 	$L__BB1_24;
	and.b32  	%r22, %r4, 2147483644;
	neg.s32 	%r21, %r22;
	add.s64 	%rd34, %rd1, 16;
	add.s64 	%rd33, %rd2, 16;
	mov.b16 	%rs38, 0;
$L__BB1_3:
	ld.global.f64 	%fd18, [%rd34+-16];
	cvt.rmi.f64.f64 	%fd3, %fd18;
	setp.neu.f64 	%p3, %fd3, %fd1;
	cvt.rpi.f64.f64 	%fd19, %fd18;
	setp.neu.f64 	%p4, %fd19, %fd1;
	and.pred  	%p5, %p3, %p4;
	@%p5 bra 	$L__BB1_5;
	ld.global.f64 	%fd20, [%rd33+-16];
	cvt.rpi.f64.f64 	%fd21, %fd20;
	add.f64 	%fd22, %fd21, 0d3FF0000000000000;
	setp.ge.f64 	%p6, %fd22, %fd2;
	cvt.rmi.f64.f64 	%fd23, %fd20;
	setp.le.f64 	%p7, %fd23, %fd2;
	mov.b16 	%rs31, 1;
	or.pred  	%p8, %p6, %p7;
	@%p8 bra 	$L__BB1_8;
$L__BB1_5:
	add.f64 	%fd25, %fd3, 0dBFF0000000000000;
	setp.neu.f64 	%p9, %fd25, %fd1;
	add.f64 	%fd26, %fd19, 0d3FF0000000000000;
	setp.neu.f64 	%p10, %fd26, %fd1;
	and.pred  	%p11, %p9, %p10;
	mov.u16 	%rs31, %rs38;
	@%p11 bra 	$L__BB1_8;
	ld.global.f64 	%fd5, [%rd33+-16];
	cvt.rmi.f64.f64 	%fd28, %fd5;
	setp.eq.f64 	%p12, %fd28, %fd2;
	mov.b16 	%rs31, 1;
	@%p12 bra 	$L__BB1_8;
	cvt.rpi.f64.f64 	%fd29, %fd5;
	setp.eq.f64 	%p13, %fd29, %fd2;
	selp.b16 	%rs31, 1, %rs38, %p13;
$L__BB1_8:
	ld.global.f64 	%fd30, [%rd34+-8];
	cvt.rmi.f64.f64 	%fd6, %fd30;
	setp.neu.f64 	%p14, %fd6, %fd1;
	cvt.rpi.f64.f64 	%fd31, %fd30;
	setp.neu.f64 	%p15, %fd31, %fd1;
	and.pred  	%p16, %p14, %p15;
	@%p16 bra 	$L__BB1_10;
	ld.global.f64 	%fd32, [%rd33+-8];
	cvt.rpi.f64.f64 	%fd33, %fd32;
	add.f64 	%fd34, %fd33, 0d3FF0000000000000;
	setp.ge.f64 	%p17, %fd34, %fd2;
	cvt.rmi.f64.f64 	%fd35, %fd32;
	setp.le.f64 	%p18, %fd35, %fd2;
	mov.b16 	%rs32, 1;
	or.pred  	%p19, %p17, %p18;
	@%p19 bra 	$L__BB1_13;
$L__BB1_10:
	add.f64 	%fd37, %fd6, 0dBFF0000000000000;
	setp.neu.f64 	%p20, %fd37, %fd1;
	add.f64 	%fd38, %fd31, 0d3FF0000000000000;
	setp.neu.f64 	%p21, %fd38, %fd1;
	and.pred  	%p22, %p20, %p21;
	mov.u16 	%rs32, %rs31;
	@%p22 bra 	$L__BB1_13;
	ld.global.f64 	%fd8, [%rd33+-8];
	cvt.rmi.f64.f64 	%fd40, %fd8;
	setp.eq.f64 	%p23, %fd40, %fd2;
	mov.b16 	%rs32, 1;
	@%p23 bra 	$L__BB1_13;
	cvt.rpi.f64.f64 	%fd41, %fd8;
	setp.eq.f64 	%p24, %fd41, %fd2;
	selp.b16 	%rs32, 1, %rs31, %p24;
$L__BB1_13:
	ld.global.f64 	%fd42, [%rd34];
	cvt.rmi.f64.f64 	%fd9, %fd42;
	setp.neu.f64 	%p25, %fd9, %fd1;
	cvt.rpi.f64.f64 	%fd43, %fd42;
	setp.neu.f64 	%p26, %fd43, %fd1;
	and.pred  	%p27, %p25, %p26;
	@%p27 bra 	$L__BB1_15;
	ld.global.f64 	%fd44, [%rd33];
	cvt.rpi.f64.f64 	%fd45, %fd44;
	add.f64 	%fd46, %fd45, 0d3FF0000000000000;
	setp.ge.f64 	%p28, %fd46, %fd2;
	cvt.rmi.f64.f64 	%fd47, %fd44;
	setp.le.f64 	%p29, %fd47, %fd2;
	mov.b16 	%rs33, 1;
	or.pred  	%p30, %p28, %p29;
	@%p30 bra 	$L__BB1_18;
$L__BB1_15:
	add.f64 	%fd49, %fd9, 0dBFF0000000000000;
	setp.neu.f64 	%p31, %fd49, %fd1;
	add.f64 	%fd50, %fd43, 0d3FF0000000000000;
	setp.neu.f64 	%p32, %fd50, %fd1;
	and.pred  	%p33, %p31, %p32;
	mov.u16 	%rs33, %rs32;
	@%p33 bra 	$L__BB1_18;
	ld.global.f64 	%fd11, [%rd33];
	cvt.rmi.f64.f64 	%fd52, %fd11;
	setp.eq.f64 	%p34, %fd52, %fd2;
	mov.b16 	%rs33, 1;
	@%p34 bra 	$L__BB1_18;
	cvt.rpi.f64.f64 	%fd53, %fd11;
	setp.eq.f64 	%p35, %fd53, %fd2;
	selp.b16 	%rs33, 1, %rs32, %p35;
$L__BB1_18:
	ld.global.f64 	%fd54, [%rd34+8];
	cvt.rmi.f64.f64 	%fd12, %fd54;
	setp.neu.f64 	%p36, %fd12, %fd1;
	cvt.rpi.f64.f64 	%fd55, %fd54;
	setp.neu.f64 	%p37, %fd55, %fd1;
	and.pred  	%p38, %p36, %p37;
	@%p38 bra 	$L__BB1_20;
	ld.global.f64 	%fd56, [%rd33+8];
	cvt.rpi.f64.f64 	%fd57, %fd56;
	add.f64 	%fd58, %fd57, 0d3FF0000000000000;
	setp.ge.f64 	%p39, %fd58, %fd2;
	cvt.rmi.f64.f64 	%fd59, %fd56;
	setp.le.f64 	%p40, %fd59, %fd2;
	mov.b16 	%rs38, 1;
	or.pred  	%p41, %p39, %p40;
	@%p41 bra 	$L__BB1_23;
$L__BB1_20:
	add.f64 	%fd61, %fd12, 0dBFF0000000000000;
	setp.neu.f64 	%p42, %fd61, %fd1;
	add.f64 	%fd62, %fd55, 0d3FF0000000000000;
	setp.neu.f64 	%p43, %fd62, %fd1;
	and.pred  	%p44, %p42, %p43;
	mov.u16 	%rs38, %rs33;
	@%p44 bra 	$L__BB1_23;
	ld.global.f64 	%fd14, [%rd33+8];
	cvt.rmi.f64.f64 	%fd64, %fd14;
	setp.eq.f64 	%p45, %fd64, %fd2;
	mov.b16 	%rs38, 1;
	@%p45 bra 	$L__BB1_23;
	cvt.rpi.f64.f64 	%fd65, %fd14;
	setp.eq.f64 	%p46, %fd65, %fd2;
	selp.b16 	%rs38, 1, %rs33, %p46;
$L__BB1_23:
	add.s32 	%r21, %r21, 4;
	add.s64 	%rd34, %rd34, 32;
	add.s64 	%rd33, %rd33, 32;
	setp.ne.s32 	%p47, %r21, 0;
	@%p47 bra 	$L__BB1_3;
$L__BB1_24:
	setp.eq.s32 	%p48, %r5, 0;
	@%p48 bra 	$L__BB1_33;
	mul.wide.u32 	%rd22, %r22, 8;
	add.s64 	%rd36, %rd2, %rd22;
	add.s64 	%rd35, %rd1, %rd22;
	neg.s32 	%r23, %r5;
$L__BB1_26:
	.pragma "nounroll";
	mov.u16 	%rs12, %rs38;
	ld.global.f64 	%fd66, [%rd35];
	cvt.rmi.f64.f64 	%fd15, %fd66;
	setp.neu.f64 	%p49, %fd15, %fd1;
	cvt.rpi.f64.f64 	%fd67, %fd66;
	setp.neu.f64 	%p50, %fd67, %fd1;
	and.pred  	%p51, %p49, %p50;
	@%p51 bra 	$L__BB1_28;
	ld.global.f64 	%fd68, [%rd36];
	cvt.rpi.f64.f64 	%fd69, %fd68;
	add.f64 	%fd70, %fd69, 0d3FF0000000000000;
	setp.ge.f64 	%p52, %fd70, %fd2;
	cvt.rmi.f64.f64 	%fd71, %fd68;
	setp.le.f64 	%p53, %fd71, %fd2;
	mov.b16 	%rs38, 1;
	or.pred  	%p54, %p52, %p53;
	@%p54 bra 	$L__BB1_32;
$L__BB1_28:
	add.f64 	%fd73, %fd15, 0dBFF0000000000000;
	setp.eq.f64 	%p55, %fd73, %fd1;
	@%p55 bra 	$L__BB1_30;
	add.f64 	%fd74, %fd67, 0d3FF0000000000000;
	setp.neu.f64 	%p56, %fd74, %fd1;
	mov.u16 	%rs38, %rs12;
	@%p56 bra 	$L__BB1_32;
$L__BB1_30:
	ld.global.f64 	%fd17, [%rd36];
	cvt.rmi.f64.f64 	%fd75, %fd17;
	setp.eq.f64 	%p57, %fd75, %fd2;
	mov.b16 	%rs38, 1;
	@%p57 bra 	$L__BB1_32;
	cvt.rpi.f64.f64 	%fd76, %fd17;
	setp.eq.f64 	%p58, %fd76, %fd2;
	selp.b16 	%rs38, 1, %rs12, %p58;
$L__BB1_32:
	add.s64 	%rd36, %rd36, 8;
	add.s64 	%rd35, %rd35, 8;
	add.s32 	%r23, %r23, 1;
	setp.ne.s32 	%p59, %r23, 0;
	@%p59 bra 	$L__BB1_26;
$L__BB1_33:
	and.b16  	%rs29, %rs38, 255;
	setp.ne.s16 	%p60, %rs29, 0;
	@%p60 bra 	$L__BB1_35;
$L__BB1_34:
	cvta.to.global.u64 	%rd23, %rd19;
	ld.global.f64 	%fd77, [%rd23];
	add.s32 	%r15, %r3, %r2;
	add.s32 	%r16, %r3, %r1;
	shl.b32 	%r17, %r3, 1;
	mov.u32 	%r18, %ntid.x;
	add.s32 	%r19, %r17, %r18;
	mad.lo.s32 	%r20, %r19, %r16, %r15;
	cvta.to.global.u64 	%rd24, %rd17;
	mul.wide.s32 	%rd25, %r20, 8;
	add.s64 	%rd26, %rd24, %rd25;
	ld.global.f64 	%fd78, [%rd26];
	cvta.to.global.u64 	%rd27, %rd15;
	add.s64 	%rd28, %rd27, %rd25;
	ld.global.f64 	%fd79, [%rd28];
	fma.rn.f64 	%fd80, %fd77, %fd78, %fd79;
	st.global.f64 	[%rd28], %fd80;
	ld.global.f64 	%fd81, [%rd23];
	cvta.to.global.u64 	%rd29, %rd18;
	add.s64 	%rd30, %rd29, %rd25;
	ld.global.f64 	%fd82, [%rd30];
	cvta.to.global.u64 	%rd31, %rd16;
	add.s64 	%rd32, %rd31, %rd25;
	ld.global.f64 	%fd83, [%rd32];
	fma.rn.f64 	%fd84, %fd81, %fd82, %fd83;
	st.global.f64 	[%rd32], %fd84;
$L__BB1_35:
	ret;

}
	// .globl	_Z11updateEuler6FieldsPd
.visible .entry _Z11updateEuler6FieldsPd(
	.param .align 8 .b8 _Z11updateEuler6FieldsPd_param_0[32],
	.param .u64 .ptr .align 1 _Z11updateEuler6FieldsPd_param_1
)
{
	.reg .pred 	%p<4>;
	.reg .b32 	%r<14>;
	.reg .b64 	%rd<16>;
	.reg .b64 	%fd<9>;

	ld.param.u64 	%rd4, [_Z11updateEuler6FieldsPd_param_0+24];
	ld.param.u64 	%rd3, [_Z11updateEuler6FieldsPd_param_0+16];
	ld.param.u64 	%rd2, [_Z11updateEuler6FieldsPd_param_0+8];
	ld.param.u64 	%rd1, [_Z11updateEuler6FieldsPd_param_0];
	ld.param.u64 	%rd5, [_Z11updateEuler6FieldsPd_param_1];
	mov.u32 	%r2, %ctaid.x;
	mov.u32 	%r3, %tid.x;
	mov.u32 	%r5, %ntid.x;
	ld.const.v2.u32 	{%r6, %r7}, [p+16];
	shl.b32 	%r8, %r7, 1;
	add.s32 	%r9, %r8, %r5;
	add.s32 	%r10, %r7, %r2;
	add.s32 	%r11, %r7, %r3;
	mad.lo.s32 	%r1, %r9, %r10, %r11;
	setp.ge.s32 	%p1, %r2, %r6;
	ld.const.u32 	%r12, [p+12];
	setp.ge.s32 	%p2, %r3, %r12;
	or.pred  	%p3, %p1, %p2;
	@%p3 bra 	$L__BB2_2;
	cvta.to.global.u64 	%rd6, %rd4;
	cvta.to.global.u64 	%rd7, %rd3;
	cvta.to.global.u64 	%rd8, %rd2;
	cvta.to.global.u64 	%rd9, %rd1;
	cvta.to.global.u64 	%rd10, %rd5;
	ld.global.f64 	%fd1, [%rd10];
	mul.wide.s32 	%rd11, %r1, 8;
	add.s64 	%rd12, %rd7, %rd11;
	ld.global.f64 	%fd2, [%rd12];
	add.s64 	%rd13, %rd9, %rd11;
	ld.global.f64 	%fd3, [%rd13];
	fma.rn.f64 	%fd4, %fd1, %fd2, %fd3;
	st.global.f64 	[%rd13], %fd4;
	ld.global.f64 	%fd5, [%rd10];
	add.s64 	%rd14, %rd6, %rd11;
	ld.global.f64 	%fd6, [%rd14];
	add.s64 	%rd15, %rd8, %rd11;
	ld.global.f64 	%fd7, [%rd15];
	fma.rn.f64 	%fd8, %fd5, %fd6, %fd7;
	st.global.f64 	[%rd15], %fd8;
$L__BB2_2:
	ret;

}
	// .globl	_Z9updateRK46FieldsPd
.visible .entry _Z9updateRK46FieldsPd(
	.param .align 8 .b8 _Z9updateRK46FieldsPd_param_0[32],
	.param .u64 .ptr .align 1 _Z9updateRK46FieldsPd_param_1
)
{
	.reg .pred 	%p<4>;
	.reg .b32 	%r<14>;
	.reg .b64 	%rd<16>;
	.reg .b64 	%fd<9>;

	ld.param.u64 	%rd4, [_Z9updateRK46FieldsPd_param_0+24];
	ld.param.u64 	%rd3, [_Z9updateRK46FieldsPd_param_0+16];
	ld.param.u64 	%rd2, [_Z9updateRK46FieldsPd_param_0+8];
	ld.param.u64 	%rd1, [_Z9updateRK46FieldsPd_param_0];
	ld.param.u64 	%rd5, [_Z9updateRK46FieldsPd_param_1];
	mov.u32 	%r2, %ctaid.x;
	mov.u32 	%r3, %tid.x;
	mov.u32 	%r5, %ntid.x;
	ld.const.v2.u32 	{%r6, %r7}, [p+16];
	shl.b32 	%r8, %r7, 1;
	add.s32 	%r9, %r8, %r5;
	add.s32 	%r10, %r7, %r2;
	add.s32 	%r11, %r7, %r3;
	mad.lo.s32 	%r1, %r9, %r10, %r11;
	setp.ge.s32 	%p1, %r2, %r6;
	ld.const.u32 	%r12, [p+12];
	setp.ge.s32 	%p2, %r3, %r12;
	or.pred  	%p3, %p1, %p2;
	@%p3 bra 	$L__BB3_2;
	cvta.to.global.u64 	%rd6, %rd4;
	cvta.to.global.u64 	%rd7, %rd3;
	cvta.to.global.u64 	%rd8, %rd2;
	cvta.to.global.u64 	%rd9, %rd1;
	cvta.to.global.u64 	%rd10, %rd5;
	ld.global.f64 	%fd1, [%rd10];
	mul.wide.s32 	%rd11, %r1, 8;
	add.s64 	%rd12, %rd7, %rd11;
	ld.global.f64 	%fd2, [%rd12];
	add.s64 	%rd13, %rd9, %rd11;
	ld.global.f64 	%fd3, [%rd13];
	fma.rn.f64 	%fd4, %fd1, %fd2, %fd3;
	st.global.f64 	[%rd13], %fd4;
	ld.global.f64 	%fd5, [%rd10];
	add.s64 	%rd14, %rd6, %rd11;
	ld.global.f64 	%fd6, [%rd14];
	add.s64 	%rd15, %rd8, %rd11;
	ld.global.f64 	%fd7, [%rd15];
	fma.rn.f64 	%fd8, %fd5, %fd6, %fd7;
	st.global.f64 	[%rd15], %fd8;
$L__BB3_2:
	ret;

}
	// .globl	_Z7getMaxX6FieldsPd
.visible .entry _Z7getMaxX6FieldsPd(
	.param .align 8 .b8 _Z7getMaxX6FieldsPd_param_0[32],
	.param .u64 .ptr .align 1 _Z7getMaxX6FieldsPd_param_1
)
{
	.reg .pred 	%p<7>;
	.reg .b32 	%r<21>;
	.reg .b64 	%rd<15>;
	.reg .b64 	%fd<9>;

	ld.param.u64 	%rd4, [_Z7getMaxX6FieldsPd_param_0+24];
	ld.param.u64 	%rd3, [_Z7getMaxX6FieldsPd_param_0+16];
	ld.param.u64 	%rd5, [_Z7getMaxX6FieldsPd_param_1];
	mov.u32 	%r1, %ctaid.x;
	mov.u32 	%r2, %tid.x;
	mov.u32 	%r20, %ntid.x;
	ld.const.v2.u32 	{%r9, %r10}, [p+16];
	shl.b32 	%r11, %r10, 1;
	add.s32 	%r12, %r11, %r20;
	add.s32 	%r13, %r10, %r1;
	add.s32 	%r14, %r10, %r2;
	mad.lo.s32 	%r4, %r12, %r13, %r14;
	sub.s32 	%r15, %r13, %r9;
	mad.lo.s32 	%r5, %r15, %r12, %r14;
	setp.ge.s32 	%p1, %r1, %r9;
	@%p1 bra 	$L__BB4_2;
	cvta.to.global.u64 	%rd9, %rd3;
	mul.wide.s32 	%rd10, %r4, 8;
	add.s64 	%rd11, %rd9, %rd10;
	ld.global.f64 	%fd8, [%rd11];
	bra.uni 	$L__BB4_3;
$L__BB4_2:
	cvta.to.global.u64 	%rd6, %rd4;
	mul.wide.s32 	%rd7, %r5, 8;
	add.s64 	%rd8, %rd6, %rd7;
	ld.global.f64 	%fd8, [%rd8];
$L__BB4_3:
	abs.f64 	%fd5, %fd8;
	shl.b32 	%r16, %r2, 3;
	mov.u32 	%r17, sdata;
	add.s32 	%r6, %r17, %r16;
	st.shared.f64 	[%r6], %fd5;
	bar.sync 	0;
	setp.lt.u32 	%p2, %r20, 2;
	@%p2 bra 	$L__BB4_8;
$L__BB4_4:
	mov.u32 	%r7, %r20;
	shr.u32 	%r20, %r7, 1;
	setp.ge.u32 	%p3, %r2, %r20;
	@%p3 bra 	$L__BB4_7;
	ld.shared.f64 	%fd6, [%r6];
	shl.b32 	%r18, %r20, 3;
	add.s32 	%r19, %r6, %r18;
	ld.shared.f64 	%fd4, [%r19];
	setp.geu.f64 	%p4, %fd6, %fd4;
	@%p4 bra 	$L__BB4_7;
	st.shared.f64 	[%r6], %fd4;
$L__BB4_7:
	bar.sync 	0;
	setp.gt.u32 	%p5, %r7, 3;
	@%p5 bra 	$L__BB4_4;
$L__BB4_8:
	setp.ne.s32 	%p6, %r2, 0;
	@%p6 bra 	$L__BB4_10;
	ld.shared.f64 	%fd7, [sdata];
	cvta.to.global.u64 	%rd12, %rd5;
	mul.wide.u32 	%rd13, %r1, 8;
	add.s64 	%rd14, %rd12, %rd13;
	st.global.f64 	[%rd14], %fd7;
$L__BB4_10:
	ret;

}
	// .globl	_Z5getDtPdS_S_
.visible .entry _Z5getDtPdS_S_(
	.param .u64 .ptr .align 1 _Z5getDtPdS_S__param_0,
	.param .u64 .ptr .align 1 _Z5getDtPdS_S__param_1,
	.param .u64 .ptr .align 1 _Z5getDtPdS_S__param_2
)
{
	.reg .pred 	%p<8>;
	.reg .b32 	%r<16>;
	.reg .b64 	%rd<9>;
	.reg .b64 	%fd<9>;

	ld.param.u64 	%rd3, [_Z5getDtPdS_S__param_0];
	ld.param.u64 	%rd2, [_Z5getDtPdS_S__param_1];
	ld.param.u64 	%rd4, [_Z5getDtPdS_S__param_2];
	cvta.to.global.u64 	%rd1, %rd4;
	cvta.to.global.u64 	%rd5, %rd3;
	mov.u32 	%r6, %ctaid.x;
	mov.u32 	%r1, %tid.x;
	mov.u32 	%r2, %ntid.x;
	mad.lo.s32 	%r7, %r2, %r6, %r1;
	mul.wide.s32 	%rd6, %r7, 8;
	add.s64 	%rd7, %rd5, %rd6;
	ld.global.f64 	%fd5, [%rd7];
	shl.b32 	%r8, %r1, 3;
	mov.u32 	%r9, sdata;
	add.s32 	%r3, %r9, %r8;
	st.shared.f64 	[%r3], %fd5;
	bar.sync 	0;
	setp.lt.u32 	%p1, %r2, 2;
	@%p1 bra 	$L__BB5_6;
	mov.b32 	%r15, 1;
$L__BB5_2:
	mov.u32 	%r4, %r15;
	shl.b32 	%r15, %r4, 1;
	add.s32 	%r11, %r15, -1;
	and.b32  	%r12, %r11, %r1;
	setp.ne.s32 	%p2, %r12, 0;
	@%p2 bra 	$L__BB5_5;
	ld.shared.f64 	%fd6, [%r3];
	shl.b32 	%r13, %r4, 3;
	add.s32 	%r14, %r3, %r13;
	ld.shared.f64 	%fd1, [%r14];
	setp.geu.f64 	%p3, %fd6, %fd1;
	@%p3 bra 	$L__BB5_5;
	st.shared.f64 	[%r3], %fd1;
$L__BB5_5:
	bar.sync 	0;
	setp.lt.u32 	%p4, %r15, %r2;
	@%p4 bra 	$L__BB5_2;
$L__BB5_6:
	setp.ne.s32 	%p5, %r1, 0;
	@%p5 bra 	$L__BB5_12;
	ld.shared.f64 	%fd7, [sdata];
	cvta.to.global.u64 	%rd8, %rd2;
	st.global.f64 	[%rd8], %fd7;
	ld.const.f64 	%fd8, [p+56];
	div.rn.f64 	%fd2, %fd8, %fd7;
	ld.const.f64 	%fd3, [p+32];
	mul.f64 	%fd4, %fd3, 0d4059000000000000;
	setp.ltu.f64 	%p6, %fd2, %fd4;
	@%p6 bra 	$L__BB5_9;
	st.global.f64 	[%rd1], %fd4;
	bra.uni 	$L__BB5_12;
$L__BB5_9:
	setp.gtu.f64 	%p7, %fd2, %fd3;
	@%p7 bra 	$L__BB5_11;
	st.global.f64 	[%rd1], %fd3;
	bra.uni 	$L__BB5_12;
$L__BB5_11:
	st.global.f64 	[%rd1], %fd2;
$L__BB5_12:
	ret;

}
	// .globl	_Z9BounPeriF6Fields
.visible .entry _Z9BounPeriF6Fields(
	.param .align 8 .b8 _Z9BounPeriF6Fields_param_0[32]
)
{
	.reg .pred 	%p<5>;
	.reg .b32 	%r<27>;
	.reg .b64 	%rd<30>;
	.reg .b64 	%fd<9>;

	ld.param.u64 	%rd3, [_Z9BounPeriF6Fields_param_0+8];
	ld.param.u64 	%rd4, [_Z9BounPeriF6Fields_param_0];
	cvta.to.global.u64 	%rd1, %rd4;
	cvta.to.global.u64 	%rd2, %rd3;
	mov.u32 	%r1, %ctaid.x;
	mov.u32 	%r2, %tid.x;
	ld.const.u32 	%r3, [p+12];
	ld.const.u32 	%r4, [p+20];
	shl.b32 	%r8, %r4, 1;
	add.s32 	%r5, %r8, %r3;
	add.s32 	%r9, %r4, %r1;
	add.s32 	%r10, %r4, %r2;
	mad.lo.s32 	%r6, %r5, %r9, %r10;
	setp.ge.s32 	%p1, %r1, %r4;
	@%p1 bra 	$L__BB6_2;
	shl.b32 	%r17, %r1, 1;
	not.b32 	%r18, %r17;
	mul.lo.s32 	%r19, %r5, %r18;
	mul.wide.s32 	%rd11, %r6, 8;
	add.s64 	%rd12, %rd1, %rd11;
	ld.global.f64 	%fd3, [%rd12];
	mul.wide.s32 	%rd13, %r19, 8;
	add.s64 	%rd14, %rd12, %rd13;
	st.global.f64 	[%rd14], %fd3;
	add.s64 	%rd15, %rd2, %rd11;
	ld.global.f64 	%fd4, [%rd15];
	add.s64 	%rd16, %rd15, %rd13;
	st.global.f64 	[%rd16], %fd4;
	bra.uni 	$L__BB6_4;
$L__BB6_2:
	ld.const.u32 	%r7, [p+16];
	not.b32 	%r11, %r4;
	add.s32 	%r12, %r7, %r11;
	setp.le.s32 	%p2, %r1, %r12;
	@%p2 bra 	$L__BB6_4;
	sub.s32 	%r13, %r7, %r1;
	shl.b32 	%r14, %r13, 1;
	add.s32 	%r15, %r14, -1;
	mul.lo.s32 	%r16, %r15, %r5;
	mul.wide.s32 	%rd5, %r6, 8;
	add.s64 	%rd6, %rd1, %rd5;
	ld.global.f64 	%fd1, [%rd6];
	mul.wide.s32 	%rd7, %r16, 8;
	add.s64 	%rd8, %rd6, %rd7;
	st.global.f64 	[%rd8], %fd1;
	add.s64 	%rd9, %rd2, %rd5;
	ld.global.f64 	%fd2, [%rd9];
	add.s64 	%rd10, %rd9, %rd7;
	st.global.f64 	[%rd10], %fd2;
$L__BB6_4:
	setp.ge.s32 	%p3, %r2, %r4;
	@%p3 bra 	$L__BB6_6;
	shl.b32 	%r26, %r2, 1;
	mul.wide.s32 	%rd23, %r6, 8;
	add.s64 	%rd24, %rd1, %rd23;
	ld.global.f64 	%fd7, [%rd24];
	mul.wide.u32 	%rd25, %r26, 8;
	xor.b64  	%rd26, %rd25, -8;
	add.s64 	%rd27, %rd24, %rd26;
	st.global.f64 	[%rd27], %fd7;
	add.s64 	%rd28, %rd2, %rd23;
	ld.global.f64 	%fd8, [%rd28];
	add.s64 	%rd29, %rd28, %rd26;
	st.global.f64 	[%rd29], %fd8;
	bra.uni 	$L__BB6_8;
$L__BB6_6:
	not.b32 	%r20, %r4;
	add.s32 	%r21, %r3, %r20;
	setp.le.s32 	%p4, %r2, %r21;
	@%p4 bra 	$L__BB6_8;
	sub.s32 	%r22, %r3, %r2;
	shl.b32 	%r23, %r22, 1;
	add.s32 	%r24, %r6, %r23;
	add.s32 	%r25, %r24, -1;
	mul.wide.s32 	%rd17, %r6, 8;
	add.s64 	%rd18, %rd1, %rd17;
	ld.global.f64 	%fd5, [%rd18];
	mul.wide.s32 	%rd19, %r25, 8;
	add.s64 	%rd20, %rd1, %rd19;
	st.global.f64 	[%rd20], %fd5;
	add.s64 	%rd21, %rd2, %rd17;
	ld.global.f64 	%fd6, [%rd21];
	add.s64 	%rd22, %rd2, %rd19;
	st.global.f64 	[%rd22], %fd6;
$L__BB6_8:
	ret;

}
	// .globl	_Z16initRandSeedDevijP17curandStateXORWOW
.visible .entry _Z16initRandSeedDevijP17curandStateXORWOW(
	.param .u32 _Z16initRandSeedDevijP17curandStateXORWOW_param_0,
	.param .u64 .ptr .align 1 _Z16initRandSeedDevijP17curandStateXORWOW_param_1
)
{
	.reg .pred 	%p<24>;
	.reg .b32 	%r<409>;
	.reg .b64 	%rd<18>;

	ld.param.u32 	%r182, [_Z16initRandSeedDevijP17curandStateXORWOW_param_0];
	ld.param.u64 	%rd8, [_Z16initRandSeedDevijP17curandStateXORWOW_param_1];
	cvta.to.global.u64 	%rd9, %rd8;
	mov.u32 	%r183, %tid.x;
	mov.u32 	%r184, %ctaid.x;
	mov.u32 	%r185, %ntid.x;
	mad.lo.s32 	%r186, %r184, %r185, %r183;
	cvt.s64.s32 	%rd17, %r186;
	mul.wide.s32 	%rd10, %r186, 48;
	add.s64 	%rd2, %rd9, %rd10;
	xor.b32  	%r187, %r182, -1429050551;
	mul.lo.s32 	%r188, %r187, 1099087573;
	add.s32 	%r189, %r188, -638133224;
	add.s32 	%r190, %r188, 123456789;
	st.global.v2.u32 	[%rd2], {%r189, %r190};
	xor.b32  	%r191, %r188, 362436069;
	mov.b32 	%r192, -123459836;
	st.global.v2.u32 	[%rd2+8], {%r191, %r192};
	add.s32 	%r193, %r188, 5783321;
	mov.b32 	%r194, -589760388;
	st.global.v2.u32 	[%rd2+16], {%r194, %r193};
	setp.eq.s32 	%p1, %r186, 0;
	@%p1 bra 	$L__BB7_42;
	mov.b32 	%r315, 0;
	mov.u64 	%rd12, precalc_xorwow_matrix;
$L__BB7_2:
	and.b64  	%rd4, %rd17, 3;
	setp.eq.s64 	%p2, %rd4, 0;
	@%p2 bra 	$L__BB7_41;
	mul.wide.u32 	%rd11, %r315, 3200;
	add.s64 	%rd5, %rd12, %rd11;
	cvt.u32.u64 	%r2, %rd4;
	mov.b32 	%r316, 0;
$L__BB7_4:
	mov.b32 	%r329, 0;
	mov.u32 	%r330, %r329;
	mov.u32 	%r331, %r329;
	mov.u32 	%r332, %r329;
	mov.u32 	%r333, %r329;
	mov.u32 	%r322, %r329;
$L__BB7_5:
	mul.wide.u32 	%rd13, %r322, 4;
	add.s64 	%rd14, %rd2, %rd13;
	ld.global.u32 	%r10, [%rd14+4];
	shl.b32 	%r11, %r322, 5;
	mov.b32 	%r328, 0;
$L__BB7_6:
	.pragma "nounroll";
	shr.u32 	%r199, %r10, %r328;
	and.b32  	%r200, %r199, 1;
	setp.eq.b32 	%p3, %r200, 1;
	not.pred 	%p4, %p3;
	add.s32 	%r201, %r11, %r328;
	mul.lo.s32 	%r202, %r201, 5;
	mul.wide.u32 	%rd15, %r202, 4;
	add.s64 	%rd6, %rd5, %rd15;
	@%p4 bra 	$L__BB7_8;
	ld.global.u32 	%r203, [%rd6];
	xor.b32  	%r333, %r333, %r203;
	ld.global.u32 	%r204, [%rd6+4];
	xor.b32  	%r332, %r332, %r204;
	ld.global.u32 	%r205, [%rd6+8];
	xor.b32  	%r331, %r331, %r205;
	ld.global.u32 	%r206, [%rd6+12];
	xor.b32  	%r330, %r330, %r206;
	ld.global.u32 	%r207, [%rd6+16];
	xor.b32  	%r329, %r329, %r207;
$L__BB7_8:
	and.b32  	%r209, %r199, 2;
	setp.eq.s32 	%p5, %r209, 0;
	@%p5 bra 	$L__BB7_10;
	ld.global.u32 	%r210, [%rd6+20];
	xor.b32  	%r333, %r333, %r210;
	ld.global.u32 	%r211, [%rd6+24];
	xor.b32  	%r332, %r332, %r211;
	ld.global.u32 	%r212, [%rd6+28];
	xor.b32  	%r331, %r331, %r212;
	ld.global.u32 	%r213, [%rd6+32];
	xor.b32  	%r330, %r330, %r213;
	ld.global.u32 	%r214, [%rd6+36];
	xor.b32  	%r329, %r329, %r214;
$L__BB7_10:
	and.b32  	%r216, %r199, 4;
	setp.eq.s32 	%p6, %r216, 0;
	@%p6 bra 	$L__BB7_12;
	ld.global.u32 	%r217, [%rd6+40];
	xor.b32  	%r333, %r333, %r217;
	ld.global.u32 	%r218, [%rd6+44];
	xor.b32  	%r332, %r332, %r218;
	ld.global.u32 	%r219, [%rd6+48];
	xor.b32  	%r331, %r331, %r219;
	ld.global.u32 	%r220, [%rd6+52];
	xor.b32  	%r330, %r330, %r220;
	ld.global.u32 	%r221, [%rd6+56];
	xor.b32  	%r329, %r329, %r221;
$L__BB7_12:
	and.b32  	%r223, %r199, 8;
	setp.eq.s32 	%p7, %r223, 0;
	@%p7 bra 	$L__BB7_14;
	ld.global.u32 	%r224, [%rd6+60];
	xor.b32  	%r333, %r333, %r224;
	ld.global.u32 	%r225, [%rd6+64];
	xor.b32  	%r332, %r332, %r225;
	ld.global.u32 	%r226, [%rd6+68];
	xor.b32  	%r331, %r331, %r226;
	ld.global.u32 	%r227, [%rd6+72];
	xor.b32  	%r330, %r330, %r227;
	ld.global.u32 	%r228, [%rd6+76];
	xor.b32  	%r329, %r329, %r228;
$L__BB7_14:
	and.b32  	%r230, %r199, 16;
	setp.eq.s32 	%p8, %r230, 0;
	@%p8 bra 	$L__BB7_16;
	ld.global.u32 	%r231, [%rd6+80];
	xor.b32  	%r333, %r333, %r231;
	ld.global.u32 	%r232, [%rd6+84];
	xor.b32  	%r332, %r332, %r232;
	ld.global.u32 	%r233, [%rd6+88];
	xor.b32  	%r331, %r331, %r233;
	ld.global.u32 	%r234, [%rd6+92];
	xor.b32  	%r330, %r330, %r234;
	ld.global.u32 	%r235, [%rd6+96];
	xor.b32  	%r329, %r329, %r235;
$L__BB7_16:
	and.b32  	%r237, %r199, 32;
	setp.eq.s32 	%p9, %r237, 0;
	@%p9 bra 	$L__BB7_18;
	ld.global.u32 	%r238, [%rd6+100];
	xor.b32  	%r333, %r333, %r238;
	ld.global.u32 	%r239, [%rd6+104];
	xor.b32  	%r332, %r332, %r239;
	ld.global.u32 	%r240, [%rd6+108];
	xor.b32  	%r331, %r331, %r240;
	ld.global.u32 	%r241, [%rd6+112];
	xor.b32  	%r330, %r330, %r241;
	ld.global.u32 	%r242, [%rd6+116];
	xor.b32  	%r329, %r329, %r242;
$L__BB7_18:
	and.b32  	%r244, %r199, 64;
	setp.eq.s32 	%p10, %r244, 0;
	@%p10 bra 	$L__BB7_20;
	ld.global.u32 	%r245, [%rd6+120];
	xor.b32  	%r333, %r333, %r245;
	ld.global.u32 	%r246, [%rd6+124];
	xor.b32  	%r332, %r332, %r246;
	ld.global.u32 	%r247, [%rd6+128];
	xor.b32  	%r331, %r331, %r247;
	ld.global.u32 	%r248, [%rd6+132];
	xor.b32  	%r330, %r330, %r248;
	ld.global.u32 	%r249, [%rd6+136];
	xor.b32  	%r329, %r329, %r249;
$L__BB7_20:
	and.b32  	%r251, %r199, 128;
	setp.eq.s32 	%p11, %r251, 0;
	@%p11 bra 	$L__BB7_22;
	ld.global.u32 	%r252, [%rd6+140];
	xor.b32  	%r333, %r333, %r252;
	ld.global.u32 	%r253, [%rd6+144];
	xor.b32  	%r332, %r332, %r253;
	ld.global.u32 	%r254, [%rd6+148];
	xor.b32  	%r331, %r331, %r254;
	ld.global.u32 	%r255, [%rd6+152];
	xor.b32  	%r330, %r330, %r255;
	ld.global.u32 	%r256, [%rd6+156];
	xor.b32  	%r329, %r329, %r256;
$L__BB7_22:
	and.b32  	%r258, %r199, 256;
	setp.eq.s32 	%p12, %r258, 0;
	@%p12 bra 	$L__BB7_24;
	ld.global.u32 	%r259, [%rd6+160];
	xor.b32  	%r333, %r333, %r259;
	ld.global.u32 	%r260, [%rd6+164];
	xor.b32  	%r332, %r332, %r260;
	ld.global.u32 	%r261, [%rd6+168];
	xor.b32  	%r331, %r331, %r261;
	ld.global.u32 	%r262, [%rd6+172];
	xor.b32  	%r330, %r330, %r262;
	ld.global.u32 	%r263, [%rd6+176];
	xor.b32  	%r329, %r329, %r263;
$L__BB7_24:
	and.b32  	%r265, %r199, 512;
	setp.eq.s32 	%p13, %r265, 0;
	@%p13 bra 	$L__BB7_26;
	ld.global.u32 	%r266, [%rd6+180];
	xor.b32  	%r333, %r333, %r266;
	ld.global.u32 	%r267, [%rd6+184];
	xor.b32  	%r332, %r332, %r267;
	ld.global.u32 	%r268, [%rd6+188];
	xor.b32  	%r331, %r331, %r268;
	ld.global.u32 	%r269, [%rd6+192];
	xor.b32  	%r330, %r330, %r269;
	ld.global.u32 	%r270, [%rd6+196];
	xor.b32  	%r329, %r329, %r270;
$L__BB7_26:
	and.b32  	%r272, %r199, 1024;
	setp.eq.s32 	%p14, %r272, 0;
	@%p14 bra 	$L__BB7_28;
	ld.global.u32 	%r273, [%rd6+200];
	xor.b32  	%r333, %r333, %r273;
	ld.global.u32 	%r274, [%rd6+204];
	xor.b32  	%r332, %r332, %r274;
	ld.global.u32 	%r275, [%rd6+208];
	xor.b32  	%r331, %r331, %r275;
	ld.global.u32 	%r276, [%rd6+212];
	xor.b32  	%r330, %r330, %r276;
	ld.global.u32 	%r277, [%rd6+216];
	xor.b32  	%r329, %r329, %r277;
$L__BB7_28:
	and.b32  	%r279, %r199, 2048;
	setp.eq.s32 	%p15, %r279, 0;
	@%p15 bra 	$L__BB7_30;
	ld.global.u32 	%r280, [%rd6+220];
	xor.b32  	%r333, %r333, %r280;
	ld.global.u32 	%r281, [%rd6+224];
	xor.b32  	%r332, %r332, %r281;
	ld.global.u32 	%r282, [%rd6+228];
	xor.b32  	%r331, %r331, %r282;
	ld.global.u32 	%r283, [%rd6+232];
	xor.b32  	%r330, %r330, %r283;
	ld.global.u32 	%r284, [%rd6+236];
	xor.b32  	%r329, %r329, %r284;
$L__BB7_30:
	and.b32  	%r286, %r199, 4096;
	setp.eq.s32 	%p16, %r286, 0;
	@%p16 bra 	$L__BB7_32;
	ld.global.u32 	%r287, [%rd6+240];
	xor.b32  	%r333, %r333, %r287;
	ld.global.u32 	%r288, [%rd6+244];
	xor.b32  	%r332, %r332, %r288;
	ld.global.u32 	%r289, [%rd6+248];
	xor.b32  	%r331, %r331, %r289;
	ld.global.u32 	%r290, [%rd6+252];
	xor.b32  	%r330, %r330, %r290;
	ld.global.u32 	%r291, [%rd6+256];
	xor.b32  	%r329, %r329, %r291;
$L__BB7_32:
	and.b32  	%r293, %r199, 8192;
	setp.eq.s32 	%p17, %r293, 0;
	@%p17 bra 	$L__BB7_34;
	ld.global.u32 	%r294, [%rd6+260];
	xor.b32  	%r333, %r333, %r294;
	ld.global.u32 	%r295, [%rd6+264];
	xor.b32  	%r332, %r332, %r295;
	ld.global.u32 	%r296, [%rd6+268];
	xor.b32  	%r331, %r331, %r296;
	ld.global.u32 	%r297, [%rd6+272];
	xor.b32  	%r330, %r330, %r297;
	ld.global.u32 	%r298, [%rd6+276];
	xor.b32  	%r329, %r329, %r298;
$L__BB7_34:
	and.b32  	%r300, %r199, 16384;
	setp.eq.s32 	%p18, %r300, 0;
	@%p18 bra 	$L__BB7_36;
	ld.global.u32 	%r301, [%rd6+280];
	xor.b32  	%r333, %r333, %r301;
	ld.global.u32 	%r302, [%rd6+284];
	xor.b32  	%r332, %r332, %r302;
	ld.global.u32 	%r303, [%rd6+288];
	xor.b32  	%r331, %r331, %r303;
	ld.global.u32 	%r304, [%rd6+292];
	xor.b32  	%r330, %r330, %r304;
	ld.global.u32 	%r305, [%rd6+296];
	xor.b32  	%r329, %r329, %r305;
$L__BB7_36:
	and.b32  	%r307, %r199, 32768;
	setp.eq.s32 	%p19, %r307, 0;
	@%p19 bra 	$L__BB7_38;
	ld.global.u32 	%r308, [%rd6+300];
	xor.b32  	%r333, %r333, %r308;
	ld.global.u32 	%r309, [%rd6+304];
	xor.b32  	%r332, %r332, %r309;
	ld.global.u32 	%r310, [%rd6+308];
	xor.b32  	%r331, %r331, %r310;
	ld.global.u32 	%r311, [%rd6+312];
	xor.b32  	%r330, %r330, %r311;
	ld.global.u32 	%r312, [%rd6+316];
	xor.b32  	%r329, %r329, %r312;
$L__BB7_38:
	add.s32 	%r328, %r328, 16;
	setp.ne.s32 	%p20, %r328, 32;
	@%p20 bra 	$L__BB7_6;
	mad.lo.s32 	%r313, %r322, -31, %r11;
	add.s32 	%r322, %r313, 1;
	setp.ne.s32 	%p21, %r322, 5;
	@%p21 bra 	$L__BB7_5;
	st.global.u32 	[%rd2+4], %r333;
	st.global.u32 	[%rd2+8], %r332;
	st.global.u32 	[%rd2+12], %r331;
	st.global.u32 	[%rd2+16], %r330;
	st.global.u32 	[%rd2+20], %r329;
	add.s32 	%r316, %r316, 1;
	setp.lt.u32 	%p22, %r316, %r2;
	@%p22 bra 	$L__BB7_4;
$L__BB7_41:
	shr.u64 	%rd7, %rd17, 2;
	add.s32 	%r315, %r315, 1;
	setp.gt.u64 	%p23, %rd17, 3;
	mov.u64 	%rd17, %rd7;
	@%p23 bra 	$L__BB7_2;
$L__BB7_42:
	mov.b32 	%r314, 0;
	st.global.v2.u32 	[%rd2+24], {%r314, %r314};
	st.global.u32 	[%rd2+32], %r314;
	mov.b64 	%rd16, 0;
	st.global.u64 	[%rd2+40], %rd16;
	ret;

}
.func  (.param .b64 func_retval0) __internal_accurate_pow(
	.param .b64 __internal_accurate_pow_param_0,
	.param .b64 __internal_accurate_pow_param_1
)
{
	.reg .pred 	%p<8>;
	.reg .b32 	%r<49>;
	.reg .b32 	%f<3>;
	.reg .b64 	%fd<109>;

	ld.param.f64 	%fd10, [__internal_accurate_pow_param_0];
	ld.param.f64 	%fd11, [__internal_accurate_pow_param_1];
	{
	.reg .b32 %temp; 
	mov.b64 	{%temp, %r46}, %fd10;
	}
	{
	.reg .b32 %temp; 
	mov.b64 	{%r45, %temp}, %fd10;
	}
	shr.u32 	%r47, %r46, 20;
	setp.gt.u32 	%p1, %r46, 1048575;
	@%p1 bra 	$L__BB8_2;
	mul.f64 	%fd12, %fd10, 0d4350000000000000;
	{
	.reg .b32 %temp; 
	mov.b64 	{%temp, %r46}, %fd12;
	}
	{
	.reg .b32 %temp; 
	mov.b64 	{%r45, %temp}, %fd12;
	}
	shr.u32 	%r16, %r46, 20;
	add.s32 	%r47, %r16, -54;
$L__BB8_2:
	add.s32 	%r48, %r47, -1023;
	and.b32  	%r17, %r46, -2146435073;
	or.b32  	%r18, %r17, 1072693248;
	mov.b64 	%fd107, {%r45, %r18};
	setp.lt.u32 	%p2, %r18, 1073127583;
	@%p2 bra 	$L__BB8_4;
	{
	.reg .b32 %temp; 
	mov.b64 	{%r19, %temp}, %fd107;
	}
	{
	.reg .b32 %temp; 
	mov.b64 	{%temp, %r20}, %fd107;
	}
	add.s32 	%r21, %r20, -1048576;
	mov.b64 	%fd107, {%r19, %r21};
	add.s32 	%r48, %r47, -1022;
$L__BB8_4:
	add.f64 	%fd13, %fd107, 0dBFF0000000000000;
	add.f64 	%fd14, %fd107, 0d3FF0000000000000;
	rcp.approx.ftz.f64 	%fd15, %fd14;
	neg.f64 	%fd16, %fd14;
	fma.rn.f64 	%fd17, %fd16, %fd15, 0d3FF0000000000000;
	fma.rn.f64 	%fd18, %fd17, %fd17, %fd17;
	fma.rn.f64 	%fd19, %fd18, %fd15, %fd15;
	mul.f64 	%fd20, %fd13, %fd19;
	fma.rn.f64 	%fd21, %fd13, %fd19, %fd20;
	mul.f64 	%fd22, %fd21, %fd21;
	fma.rn.f64 	%fd23, %fd22, 0d3EB0F5FF7D2CAFE2, 0d3ED0F5D241AD3B5A;
	fma.rn.f64 	%fd24, %fd23, %fd22, 0d3EF3B20A75488A3F;
	fma.rn.f64 	%fd25, %fd24, %fd22, 0d3F1745CDE4FAECD5;
	fma.rn.f64 	%fd26, %fd25, %fd22, 0d3F3C71C7258A578B;
	fma.rn.f64 	%fd27, %fd26, %fd22, 0d3F6249249242B910;
	fma.rn.f64 	%fd28, %fd27, %fd22, 0d3F89999999999DFB;
	sub.f64 	%fd29, %fd13, %fd21;
	add.f64 	%fd30, %fd29, %fd29;
	neg.f64 	%fd31, %fd21;
	fma.rn.f64 	%fd32, %fd31, %fd13, %fd30;
	mul.f64 	%fd33, %fd19, %fd32;
	fma.rn.f64 	%fd34, %fd22, %fd28, 0d3FB5555555555555;
	mov.f64 	%fd35, 0d3FB5555555555555;
	sub.f64 	%fd36, %fd35, %fd34;
	fma.rn.f64 	%fd37, %fd22, %fd28, %fd36;
	add.f64 	%fd38, %fd37, 0dBC46A4CB00B9E7B0;
	add.f64 	%fd39, %fd34, %fd38;
	sub.f64 	%fd40, %fd34, %fd39;
	add.f64 	%fd41, %fd38, %fd40;
	mul.rn.f64 	%fd42, %fd21, %fd21;
	neg.f64 	%fd43, %fd42;
	fma.rn.f64 	%fd44, %fd21, %fd21, %fd43;
	{
	.reg .b32 %temp; 
	mov.b64 	{%r22, %temp}, %fd33;
	}
	{
	.reg .b32 %temp; 
	mov.b64 	{%temp, %r23}, %fd33;
	}
	add.s32 	%r24, %r23, 1048576;
	mov.b64 	%fd45, {%r22, %r24};
	fma.rn.f64 	%fd46, %fd21, %fd45, %fd44;
	mul.rn.f64 	%fd47, %fd42, %fd21;
	neg.f64 	%fd48, %fd47;
	fma.rn.f64 	%fd49, %fd42, %fd21, %fd48;
	fma.rn.f64 	%fd50, %fd42, %fd33, %fd49;
	fma.rn.f64 	%fd51, %fd46, %fd21, %fd50;
	mul.rn.f64 	%fd52, %fd39, %fd47;
	neg.f64 	%fd53, %fd52;
	fma.rn.f64 	%fd54, %fd39, %fd47, %fd53;
	fma.rn.f64 	%fd55, %fd39, %fd51, %fd54;
	fma.rn.f64 	%fd56, %fd41, %fd47, %fd55;
	add.f64 	%fd57, %fd52, %fd56;
	sub.f64 	%fd58, %fd52, %fd57;
	add.f64 	%fd59, %fd56, %fd58;
	add.f64 	%fd60, %fd21, %fd57;
	sub.f64 	%fd61, %fd21, %fd60;
	add.f64 	%fd62, %fd57, %fd61;
	add.f64 	%fd63, %fd59, %fd62;
	add.f64 	%fd64, %fd33, %fd63;
	add.f64 	%fd65, %fd60, %fd64;
	sub.f64 	%fd66, %fd60, %fd65;
	add.f64 	%fd67, %fd64, %fd66;
	xor.b32  	%r25, %r48, -2147483648;
	mov.b32 	%r26, 1127219200;
	mov.b64 	%fd68, {%r25, %r26};
	mov.b32 	%r27, -2147483648;
	mov.b64 	%fd69, {%r27, %r26};
	sub.f64 	%fd70, %fd68, %fd69;
	fma.rn.f64 	%fd71, %fd70, 0d3FE62E42FEFA39EF, %fd65;
	fma.rn.f64 	%fd72, %fd70, 0dBFE62E42FEFA39EF, %fd71;
	sub.f64 	%fd73, %fd72, %fd65;
	sub.f64 	%fd74, %fd67, %fd73;
	fma.rn.f64 	%fd75, %fd70, 0d3C7ABC9E3B39803F, %fd74;
	add.f64 	%fd76, %fd71, %fd75;
	sub.f64 	%fd77, %fd71, %fd76;
	add.f64 	%fd78, %fd75, %fd77;
	{
	.reg .b32 %temp; 
	mov.b64 	{%temp, %r28}, %fd11;
	}
	{
	.reg .b32 %temp; 
	mov.b64 	{%r29, %temp}, %fd11;
	}
	shl.b32 	%r30, %r28, 1;
	setp.gt.u32 	%p3, %r30, -33554433;
	and.b32  	%r31, %r28, -15728641;
	selp.b32 	%r32, %r31, %r28, %p3;
	mov.b64 	%fd79, {%r29, %r32};
	mul.rn.f64 	%fd80, %fd76, %fd79;
	neg.f64 	%fd81, %fd80;
	fma.rn.f64 	%fd82, %fd76, %fd79, %fd81;
	fma.rn.f64 	%fd83, %fd78, %fd79, %fd82;
	add.f64 	%fd4, %fd80, %fd83;
	sub.f64 	%fd84, %fd80, %fd4;
	add.f64 	%fd5, %fd83, %fd84;
	fma.rn.f64 	%fd85, %fd4, 0d3FF71547652B82FE, 0d4338000000000000;
	{
	.reg .b32 %temp; 
	mov.b64 	{%r13, %temp}, %fd85;
	}
	mov.f64 	%fd86, 0dC338000000000000;
	add.rn.f64 	%fd87, %fd85, %fd86;
	fma.rn.f64 	%fd88, %fd87, 0dBFE62E42FEFA39EF, %fd4;
	fma.rn.f64 	%fd89, %fd87, 0dBC7ABC9E3B39803F, %fd88;
	fma.rn.f64 	%fd90, %fd89, 0d3E5ADE1569CE2BDF, 0d3E928AF3FCA213EA;
	fma.rn.f64 	%fd91, %fd90, %fd89, 0d3EC71DEE62401315;
	fma.rn.f64 	%fd92, %fd91, %fd89, 0d3EFA01997C89EB71;
	fma.rn.f64 	%fd93, %fd92, %fd89, 0d3F2A01A014761F65;
	fma.rn.f64 	%fd94, %fd93, %fd89, 0d3F56C16C1852B7AF;
	fma.rn.f64 	%fd95, %fd94, %fd89, 0d3F81111111122322;
	fma.rn.f64 	%fd96, %fd95, %fd89, 0d3FA55555555502A1;
	fma.rn.f64 	%fd97, %fd96, %fd89, 0d3FC5555555555511;
	fma.rn.f64 	%fd98, %fd97, %fd89, 0d3FE000000000000B;
	fma.rn.f64 	%fd99, %fd98, %fd89, 0d3FF0000000000000;
	fma.rn.f64 	%fd100, %fd99, %fd89, 0d3FF0000000000000;
	{
	.reg .b32 %temp; 
	mov.b64 	{%r14, %temp}, %fd100;
	}
	{
	.reg .b32 %temp; 
	mov.b64 	{%temp, %r15}, %fd100;
	}
	shl.b32 	%r33, %r13, 20;
	add.s32 	%r34, %r33, %r15;
	mov.b64 	%fd108, {%r14, %r34};
	{
	.reg .b32 %temp; 
	mov.b64 	{%temp, %r35}, %fd4;
	}
	mov.b32 	%f2, %r35;
	abs.f32 	%f1, %f2;
	setp.lt.f32 	%p4, %f1, 0f4086232B;
	@%p4 bra 	$L__BB8_7;
	setp.lt.f64 	%p5, %fd4, 0d0000000000000000;
	add.f64 	%fd101, %fd4, 0d7FF0000000000000;
	selp.f64 	%fd108, 0d0000000000000000, %fd101, %p5;
	setp.geu.f32 	%p6, %f1, 0f40874800;
	@%p6 bra 	$L__BB8_7;
	shr.u32 	%r36, %r13, 31;
	add.s32 	%r37, %r13, %r36;
	shr.s32 	%r38, %r37, 1;
	shl.b32 	%r39, %r38, 20;
	add.s32 	%r40, %r15, %r39;
	mov.b64 	%fd102, {%r14, %r40};
	sub.s32 	%r41, %r13, %r38;
	shl.b32 	%r42, %r41, 20;
	add.s32 	%r43, %r42, 1072693248;
	mov.b32 	%r44, 0;
	mov.b64 	%fd103, {%r44, %r43};
	mul.f64 	%fd108, %fd103, %fd102;
$L__BB8_7:
	abs.f64 	%fd104, %fd108;
	setp.eq.f64 	%p7, %fd104, 0d7FF0000000000000;
	fma.rn.f64 	%fd105, %fd108, %fd5, %fd108;
	selp.f64 	%fd106, %fd108, %fd105, %p7;
	st.param.f64 	[func_retval0], %fd106;
	ret;

}


// ===== COMPILED SASS (sm_100) =====

	.target	sm_100

	.elftype	@"ET_EXEC"


//--------------------- .note.nv.tkinfo           --------------------------
	.section	.note.nv.tkinfo,"",@"SHT_NOTE"
	.sectionflags	@"SHF_NOTE_NV_TKINFO"
	.tkinfo
        /*0018*/ 	.word	0x00000002
        /*0030*/ 	.string	""
        /*0030*/ 	.string	"ptxas"
        /*0030*/ 	.string	"Cuda compilation tools, release 13.0, V13.0.88"
        /*0030*/ 	.string	"Build cuda_13.0.r13.0/compiler.36424714_0"
        /*0030*/ 	.string	"-arch sm_100 -m 64 "



//--------------------- .note.nv.cuinfo           --------------------------
	.section	.note.nv.cuinfo,"",@"SHT_NOTE"
	.sectionflags	@"SHF_NOTE_NV_CUINFO"
        /*0018*/ 	.short	0x0002
        /*001a*/ 	.short	0x0064
        /*001c*/ 	.short	0x0082
	.zero		2


//--------------------- .nv.info                  --------------------------
	.section	.nv.info,"",@"SHT_CUDA_INFO"
	.align	4


	//----- nvinfo : EIATTR_REGCOUNT
	.align		4
        /*0000*/ 	.byte	0x04, 0x2f
        /*0002*/ 	.short	(.L_11 - .L_10)
	.align		4
.L_10:
        /*0004*/ 	.word	index@(_Z6getRHS6Fields)
        /*0008*/ 	.word	0x00000050


	//----- nvinfo : EIATTR_FRAME_SIZE
	.align		4
.L_11:
        /*000c*/ 	.byte	0x04, 0x11
        /*000e*/ 	.short	(.L_13 - .L_12)
	.align		4
.L_12:
        /*0010*/ 	.word	index@($_Z6getRHS6Fields$__internal_accurate_pow)
        /*0014*/ 	.word	0x00000000


	//----- nvinfo : EIATTR_FRAME_SIZE
	.align		4
.L_13:
        /*0018*/ 	.byte	0x04, 0x11
        /*001a*/ 	.short	(.L_15 - .L_14)
	.align		4
.L_14:
        /*001c*/ 	.word	index@($__internal_2_$__cuda_sm20_div_rn_f64_full)
        /*0020*/ 	.word	0x00000000


	//----- nvinfo : EIATTR_FRAME_SIZE
	.align		4
.L_15:
        /*0024*/ 	.byte	0x04, 0x11
        /*0026*/ 	.short	(.L_17 - .L_16)
	.align		4
.L_16:
        /*0028*/ 	.word	index@($__internal_1_$__cuda_sm20_dblrcp_rn_slowpath_v3)
        /*002c*/ 	.word	0x00000000


	//----- nvinfo : EIATTR_FRAME_SIZE
	.align		4
.L_17:
        /*0030*/ 	.byte	0x04, 0x11
        /*0032*/ 	.short	(.L_19 - .L_18)
	.align		4
.L_18:
        /*0034*/ 	.word	index@(_Z6getRHS6Fields)
        /*0038*/ 	.word	0x00000000


	//----- nvinfo : EIATTR_REGCOUNT
	.align		4
.L_19:
        /*003c*/ 	.byte	0x04, 0x2f
        /*003e*/ 	.short	(.L_21 - .L_20)
	.align		4
.L_20:
        /*0040*/ 	.word	index@(_Z6relaxQ6Fields11DefectAttrsPd)
        /*0044*/ 	.word	0x00000018


	//----- nvinfo : EIATTR_FRAME_SIZE
	.align		4
.L_21:
        /*0048*/ 	.byte	0x04, 0x11
        /*004a*/ 	.short	(.L_23 - .L_22)
	.align		4
.L_22:
        /*004c*/ 	.word	index@(_Z6relaxQ6Fields11DefectAttrsPd)
        /*0050*/ 	.word	0x00000000


	//----- nvinfo : EIATTR_REGCOUNT
	.align		4
.L_23:
        /*0054*/ 	.byte	0x04, 0x2f
        /*0056*/ 	.short	(.L_25 - .L_24)
	.align		4
.L_24:
        /*0058*/ 	.word	index@(_Z11updateEuler6FieldsPd)
        /*005c*/ 	.word	0x00000014


	//----- nvinfo : EIATTR_FRAME_SIZE
	.align		4
.L_25:
        /*0060*/ 	.byte	0x04, 0x11
        /*0062*/ 	.short	(.L_27 - .L_26)
	.align		4
.L_26:
        /*0064*/ 	.word	index@(_Z11updateEuler6FieldsPd)
        /*0068*/ 	.word	0x00000000


	//----- nvinfo : EIATTR_REGCOUNT
	.align		4
.L_27:
        /*006c*/ 	.byte	0x04, 0x2f
        /*006e*/ 	.short	(.L_29 - .L_28)
	.align		4
.L_28:
        /*0070*/ 	.word	index@(_Z9updateRK46FieldsPd)
        /*0074*/ 	.word	0x00000014


	//----- nvinfo : EIATTR_FRAME_SIZE
	.align		4
.L_29:
        /*0078*/ 	.byte	0x04, 0x11
        /*007a*/ 	.short	(.L_31 - .L_30)
	.align		4
.L_30:
        /*007c*/ 	.word	index@(_Z9updateRK46FieldsPd)
        /*0080*/ 	.word	0x00000000


	//----- nvinfo : EIATTR_REGCOUNT
	.align		4
.L_31:
        /*0084*/ 	.byte	0x04, 0x2f
        /*0086*/ 	.short	(.L_33 - .L_32)
	.align		4
.L_32:
        /*0088*/ 	.word	index@(_Z7getMaxX6FieldsPd)
        /*008c*/ 	.word	0x0000000e


	//----- nvinfo : EIATTR_FRAME_SIZE
	.align		4
.L_33:
        /*0090*/ 	.byte	0x04, 0x11
        /*0092*/ 	.short	(.L_35 - .L_34)
	.align		4
.L_34:
        /*0094*/ 	.word	index@(_Z7getMaxX6FieldsPd)
        /*0098*/ 	.word	0x00000000


	//----- nvinfo : EIATTR_REGCOUNT
	.align		4
.L_35:
        /*009c*/ 	.byte	0x04, 0x2f
        /*009e*/ 	.short	(.L_37 - .L_36)
	.align		4
.L_36:
        /*00a0*/ 	.word	index@(_Z5getDtPdS_S_)
        /*00a4*/ 	.word	0x00000018


	//----- nvinfo : EIATTR_FRAME_SIZE
	.align		4
.L_37:
        /*00a8*/ 	.byte	0x04, 0x11
        /*00aa*/ 	.short	(.L_39 - .L_38)
	.align		4
.L_38:
        /*00ac*/ 	.word	index@($__internal_0_$__cuda_sm20_div_rn_f64_full)
        /*00b0*/ 	.word	0x00000000


	//----- nvinfo : EIATTR_FRAME_SIZE
	.align		4
.L_39:
        /*00b4*/ 	.byte	0x04, 0x11
        /*00b6*/ 	.short	(.L_41 - .L_40)
	.align		4
.L_40:
        /*00b8*/ 	.word	index@(_Z5getDtPdS_S_)
        /*00bc*/ 	.word	0x00000000


	//----- nvinfo : EIATTR_REGCOUNT
	.align		4
.L_41:
        /*00c0*/ 	.byte	0x04, 0x2f
        /*00c2*/ 	.short	(.L_43 - .L_42)
	.align		4
.L_42:
        /*00c4*/ 	.word	index@(_Z9BounPeriF6Fields)
        /*00c8*/ 	.word	0x00000014


	//----- nvinfo : EIATTR_FRAME_SIZE
	.align		4
.L_43:
        /*00cc*/ 	.byte	0x04, 0x11
        /*00ce*/ 	.short	(.L_45 - .L_44)
	.align		4
.L_44:
        /*00d0*/ 	.word	index@(_Z9BounPeriF6Fields)
        /*00d4*/ 	.word	0x00000000


	//----- nvinfo : EIATTR_REGCOUNT
	.align		4
.L_45:
        /*00d8*/ 	.byte	0x04, 0x2f
        /*00da*/ 	.short	(.L_47 - .L_46)
	.align		4
.L_46:
        /*00dc*/ 	.word	index@(_Z16initRandSeedDevijP17curandStateXORWOW)
        /*00e0*/ 	.word	0x0000001f


	//----- nvinfo : EIATTR_FRAME_SIZE
	.align		4
.L_47:
        /*00e4*/ 	.byte	0x04, 0x11
        /*00e6*/ 	.short	(.L_49 - .L_48)
	.align		4
.L_48:
        /*00e8*/ 	.word	index@(_Z16initRandSeedDevijP17curandStateXORWOW)
        /*00ec*/ 	.word	0x00000000


	//----- nvinfo : EIATTR_MIN_STACK_SIZE
	.align		4
.L_49:
        /*00f0*/ 	.byte	0x04, 0x12
        /*00f2*/ 	.short	(.L_51 - .L_50)
	.align		4
.L_50:
        /*00f4*/ 	.word	index@(_Z16initRandSeedDevijP17curandStateXORWOW)
        /*00f8*/ 	.word	0x00000000


	//----- nvinfo : EIATTR_MIN_STACK_SIZE
	.align		4
.L_51:
        /*00fc*/ 	.byte	0x04, 0x12
        /*00fe*/ 	.short	(.L_53 - .L_52)
	.align		4
.L_52:
        /*0100*/ 	.word	index@(_Z9BounPeriF6Fields)
        /*0104*/ 	.word	0x00000000


	//----- nvinfo : EIATTR_MIN_STACK_SIZE
	.align		4
.L_53:
        /*0108*/ 	.byte	0x04, 0x12
        /*010a*/ 	.short	(.L_55 - .L_54)
	.align		4
.L_54:
        /*010c*/ 	.word	index@(_Z5getDtPdS_S_)
        /*0110*/ 	.word	0x00000000


	//----- nvinfo : EIATTR_MIN_STACK_SIZE
	.align		4
.L_55:
        /*0114*/ 	.byte	0x04, 0x12
        /*0116*/ 	.short	(.L_57 - .L_56)
	.align		4
.L_56:
        /*0118*/ 	.word	index@(_Z7getMaxX6FieldsPd)
        /*011c*/ 	.word	0x00000000


	//----- nvinfo : EIATTR_MIN_STACK_SIZE
	.align		4
.L_57:
        /*0120*/ 	.byte	0x04, 0x12
        /*0122*/ 	.short	(.L_59 - .L_58)
	.align		4
.L_58:
        /*0124*/ 	.word	index@(_Z9updateRK46FieldsPd)
        /*0128*/ 	.word	0x00000000


	//----- nvinfo : EIATTR_MIN_STACK_SIZE
	.align		4
.L_59:
        /*012c*/ 	.byte	0x04, 0x12
        /*012e*/ 	.short	(.L_61 - .L_60)
	.align		4
.L_60:
        /*0130*/ 	.word	index@(_Z11updateEuler6FieldsPd)
        /*0134*/ 	.word	0x00000000


	//----- nvinfo : EIATTR_MIN_STACK_SIZE
	.align		4
.L_61:
        /*0138*/ 	.byte	0x04, 0x12
        /*013a*/ 	.short	(.L_63 - .L_62)
	.align		4
.L_62:
        /*013c*/ 	.word	index@(_Z6relaxQ6Fields11DefectAttrsPd)
        /*0140*/ 	.word	0x00000000


	//----- nvinfo : EIATTR_MIN_STACK_SIZE
	.align		4
.L_63:
        /*0144*/ 	.byte	0x04, 0x12
        /*0146*/ 	.short	(.L_65 - .L_64)
	.align		4
.L_64:
        /*0148*/ 	.word	index@(_Z6getRHS6Fields)
        /*014c*/ 	.word	0x00000000
.L_65:


//--------------------- .nv.compat                --------------------------
	.section	.nv.compat,"",@"SHT_CUDA_COMPAT_INFO"
	.align	4
        /*0000*/ 	.byte	0x02, 0x09, 0x00, 0x00, 0x02, 0x02, 0x01, 0x00, 0x02, 0x05, 0x05, 0x00, 0x03, 0x07, 0x01, 0x01
        /*0010*/ 	.byte	0x02, 0x03, 0x00, 0x00, 0x02, 0x06, 0x01, 0x00, 0x04, 0x0b, 0x08, 0x00, 0x01, 0x00, 0x00, 0x00
        /*0020*/ 	.byte	0x00, 0x00, 0x00, 0x00


//--------------------- .nv.info._Z16initRandSeedDevijP17curandStateXORWOW --------------------------
	.section	.nv.info._Z16initRandSeedDevijP17curandStateXORWOW,"",@"SHT_CUDA_INFO"
	.sectionflags	@""
	.align	4


	//----- nvinfo : EIATTR_CUDA_API_VERSION
	.align		4
        /*0000*/ 	.byte	0x04, 0x37
        /*0002*/ 	.short	(.L_67 - .L_66)
.L_66:
        /*0004*/ 	.word	0x00000082


	//----- nvinfo : EIATTR_KPARAM_INFO
	.align		4
.L_67:
        /*0008*/ 	.byte	0x04, 0x17
        /*000a*/ 	.short	(.L_69 - .L_68)
.L_68:
        /*000c*/ 	.word	0x00000000
        /*0010*/ 	.short	0x0001
        /*0012*/ 	.short	0x0008
        /*0014*/ 	.byte	0x00, 0xf5, 0x21, 0x00


	//----- nvinfo : EIATTR_KPARAM_INFO
	.align		4
.L_69:
        /*0018*/ 	.byte	0x04, 0x17
        /*001a*/ 	.short	(.L_71 - .L_70)
.L_70:
        /*001c*/ 	.word	0x00000000
        /*0020*/ 	.short	0x0000
        /*0022*/ 	.short	0x0000
        /*0024*/ 	.byte	0x00, 0xf0, 0x11, 0x00


	//----- nvinfo : EIATTR_SPARSE_MMA_MASK
	.align		4
.L_71:
        /*0028*/ 	.byte	0x03, 0x50
        /*002a*/ 	.short	0x0000


	//----- nvinfo : EIATTR_MAXREG_COUNT
	.align		4
        /*002c*/ 	.byte	0x03, 0x1b
        /*002e*/ 	.short	0x00ff


	//----- nvinfo : EIATTR_MERCURY_ISA_VERSION
	.align		4
        /*0030*/ 	.byte	0x03, 0x5f
        /*0032*/ 	.short	0x0101


	//----- nvinfo : EIATTR_VRC_CTA_INIT_COUNT
	.align		4
        /*0034*/ 	.byte	0x02, 0x4a
	.zero		1
	.zero		1


	//----- nvinfo : EIATTR_EXIT_INSTR_OFFSETS
	.align		4
        /*0038*/ 	.byte	0x04, 0x1c
        /*003a*/ 	.short	(.L_73 - .L_72)


	//   ....[0]....
.L_72:
        /*003c*/ 	.word	0x00000eb0


	//----- nvinfo : EIATTR_CRS_STACK_SIZE
	.align		4
.L_73:
        /*0040*/ 	.byte	0x04, 0x1e
        /*0042*/ 	.short	(.L_75 - .L_74)
.L_74:
        /*0044*/ 	.word	0x00000000


	//----- nvinfo : EIATTR_CBANK_PARAM_SIZE
	.align		4
.L_75:
        /*0048*/ 	.byte	0x03, 0x19
        /*004a*/ 	.short	0x0010


	//----- nvinfo : EIATTR_PARAM_CBANK
	.align		4
        /*004c*/ 	.byte	0x04, 0x0a
        /*004e*/ 	.short	(.L_77 - .L_76)
	.align		4
.L_76:
        /*0050*/ 	.word	index@(.nv.constant0._Z16initRandSeedDevijP17curandStateXORWOW)
        /*0054*/ 	.short	0x0380
        /*0056*/ 	.short	0x0010


	//----- nvinfo : EIATTR_SW_WAR
	.align		4
.L_77:
        /*0058*/ 	.byte	0x04, 0x36
        /*005a*/ 	.short	(.L_79 - .L_78)
.L_78:
        /*005c*/ 	.word	0x00000008
.L_79:


//--------------------- .nv.info._Z9BounPeriF6Fields --------------------------
	.section	.nv.info._Z9BounPeriF6Fields,"",@"SHT_CUDA_INFO"
	.sectionflags	@""
	.align	4


	//----- nvinfo : EIATTR_CUDA_API_VERSION
	.align		4
        /*0000*/ 	.byte	0x04, 0x37
        /*0002*/ 	.short	(.L_81 - .L_80)
.L_80:
        /*0004*/ 	.word	0x00000082


	//----- nvinfo : EIATTR_KPARAM_INFO
	.align		4
.L_81:
        /*0008*/ 	.byte	0x04, 0x17
        /*000a*/ 	.short	(.L_83 - .L_82)
.L_82:
        /*000c*/ 	.word	0x00000000
        /*0010*/ 	.short	0x0000
        /*0012*/ 	.short	0x0000
        /*0014*/ 	.byte	0x00, 0xf0, 0x81, 0x00


	//----- nvinfo : EIATTR_SPARSE_MMA_MASK
	.align		4
.L_83:
        /*0018*/ 	.byte	0x03, 0x50
        /*001a*/ 	.short	0x0000


	//----- nvinfo : EIATTR_MAXREG_COUNT
	.align		4
        /*001c*/ 	.byte	0x03, 0x1b
        /*001e*/ 	.short	0x00ff


	//----- nvinfo : EIATTR_MERCURY_ISA_VERSION
	.align		4
        /*0020*/ 	.byte	0x03, 0x5f
        /*0022*/ 	.short	0x0101


	//----- nvinfo : EIATTR_VRC_CTA_INIT_COUNT
	.align		4
        /*0024*/ 	.byte	0x02, 0x4a
	.zero		1
	.zero		1


	//----- nvinfo : EIATTR_EXIT_INSTR_OFFSETS
	.align		4
        /*0028*/ 	.byte	0x04, 0x1c
        /*002a*/ 	.short	(.L_85 - .L_84)


	//   ....[0]....
.L_84:
        /*002c*/ 	.word	0x000003e0


	//   ....[1]....
        /*0030*/ 	.word	0x00000420


	//   ....[2]....
        /*0034*/ 	.word	0x00000500


	//----- nvinfo : EIATTR_CRS_STACK_SIZE
	.align		4
.L_85:
        /*0038*/ 	.byte	0x04, 0x1e
        /*003a*/ 	.short	(.L_87 - .L_86)
.L_86:
        /*003c*/ 	.word	0x00000000


	//----- nvinfo : EIATTR_CBANK_PARAM_SIZE
	.align		4
.L_87:
        /*0040*/ 	.byte	0x03, 0x19
        /*0042*/ 	.short	0x0020


	//----- nvinfo : EIATTR_PARAM_CBANK
	.align		4
        /*0044*/ 	.byte	0x04, 0x0a
        /*0046*/ 	.short	(.L_89 - .L_88)
	.align		4
.L_88:
        /*0048*/ 	.word	index@(.nv.constant0._Z9BounPeriF6Fields)
        /*004c*/ 	.short	0x0380
        /*004e*/ 	.short	0x0020


	//----- nvinfo : EIATTR_SW_WAR
	.align		4
.L_89:
        /*0050*/ 	.byte	0x04, 0x36
        /*0052*/ 	.short	(.L_91 - .L_90)
.L_90:
        /*0054*/ 	.word	0x00000008
.L_91:


//--------------------- .nv.info._Z5getDtPdS_S_   --------------------------
	.section	.nv.info._Z5getDtPdS_S_,"",@"SHT_CUDA_INFO"
	.sectionflags	@""
	.align	4


	//----- nvinfo : EIATTR_CUDA_API_VERSION
	.align		4
        /*0000*/ 	.byte	0x04, 0x37
        /*0002*/ 	.short	(.L_93 - .L_92)
.L_92:
        /*0004*/ 	.word	0x00000082


	//----- nvinfo : EIATTR_KPARAM_INFO
	.align		4
.L_93:
        /*0008*/ 	.byte	0x04, 0x17
        /*000a*/ 	.short	(.L_95 - .L_94)
.L_94:
        /*000c*/ 	.word	0x00000000
        /*0010*/ 	.short	0x0002
        /*0012*/ 	.short	0x0010
        /*0014*/ 	.byte	0x00, 0xf5, 0x21, 0x00


	//----- nvinfo : EIATTR_KPARAM_INFO
	.align		4
.L_95:
        /*0018*/ 	.byte	0x04, 0x17
        /*001a*/ 	.short	(.L_97 - .L_96)
.L_96:
        /*001c*/ 	.word	0x00000000
        /*0020*/ 	.short	0x0001
        /*0022*/ 	.short	0x0008
        /*0024*/ 	.byte	0x00, 0xf5, 0x21, 0x00


	//----- nvinfo : EIATTR_KPARAM_INFO
	.align		4
.L_97:
        /*0028*/ 	.byte	0x04, 0x17
        /*002a*/ 	.short	(.L_99 - .L_98)
.L_98:
        /*002c*/ 	.word	0x00000000
        /*0030*/ 	.short	0x0000
        /*0032*/ 	.short	0x0000
        /*0034*/ 	.byte	0x00, 0xf5, 0x21, 0x00


	//----- nvinfo : EIATTR_SPARSE_MMA_MASK
	.align		4
.L_99:
        /*0038*/ 	.byte	0x03, 0x50
        /*003a*/ 	.short	0x0000


	//----- nvinfo : EIATTR_MAXREG_COUNT
	.align		4
        /*003c*/ 	.byte	0x03, 0x1b
        /*003e*/ 	.short	0x00ff


	//----- nvinfo : EIATTR_NUM_BARRIERS
	.align		4
        /*0040*/ 	.byte	0x02, 0x4c
        /*0042*/ 	.byte	0x01
	.zero		1


	//----- nvinfo : EIATTR_MERCURY_ISA_VERSION
	.align		4
        /*0044*/ 	.byte	0x03, 0x5f
        /*0046*/ 	.short	0x0101


	//----- nvinfo : EIATTR_VRC_CTA_INIT_COUNT
	.align		4
        /*0048*/ 	.byte	0x02, 0x4a
	.zero		1
	.zero		1


	//----- nvinfo : EIATTR_EXIT_INSTR_OFFSETS
	.align		4
        /*004c*/ 	.byte	0x04, 0x1c
        /*004e*/ 	.short	(.L_101 - .L_100)


	//   ....[0]....
.L_100:
        /*0050*/ 	.word	0x00000220


	//   ....[1]....
        /*0054*/ 	.word	0x00000420


	//   ....[2]....
        /*0058*/ 	.word	0x00000460


	//   ....[3]....
        /*005c*/ 	.word	0x00000490


	//----- nvinfo : EIATTR_CRS_STACK_SIZE
	.align		4
.L_101:
        /*0060*/ 	.byte	0x04, 0x1e
        /*0062*/ 	.short	(.L_103 - .L_102)
.L_102:
        /*0064*/ 	.word	0x00000000


	//----- nvinfo : EIATTR_CBANK_PARAM_SIZE
	.align		4
.L_103:
        /*0068*/ 	.byte	0x03, 0x19
        /*006a*/ 	.short	0x0018


	//----- nvinfo : EIATTR_PARAM_CBANK
	.align		4
        /*006c*/ 	.byte	0x04, 0x0a
        /*006e*/ 	.short	(.L_105 - .L_104)
	.align		4
.L_104:
        /*0070*/ 	.word	index@(.nv.constant0._Z5getDtPdS_S_)
        /*0074*/ 	.short	0x0380
        /*0076*/ 	.short	0x0018


	//----- nvinfo : EIATTR_SW_WAR
	.align		4
.L_105:
        /*0078*/ 	.byte	0x04, 0x36
        /*007a*/ 	.short	(.L_107 - .L_106)
.L_106:
        /*007c*/ 	.word	0x00000008
.L_107:


//--------------------- .nv.info._Z7getMaxX6FieldsPd --------------------------
	.section	.nv.info._Z7getMaxX6FieldsPd,"",@"SHT_CUDA_INFO"
	.sectionflags	@""
	.align	4


	//----- nvinfo : EIATTR_CUDA_API_VERSION
	.align		4
        /*0000*/ 	.byte	0x04, 0x37
        /*0002*/ 	.short	(.L_109 - .L_108)
.L_108:
        /*0004*/ 	.word	0x00000082


	//----- nvinfo : EIATTR_KPARAM_INFO
	.align		4
.L_109:
        /*0008*/ 	.byte	0x04, 0x17
        /*000a*/ 	.short	(.L_111 - .L_110)
.L_110:
        /*000c*/ 	.word	0x00000000
        /*0010*/ 	.short	0x0001
        /*0012*/ 	.short	0x0020
        /*0014*/ 	.byte	0x00, 0xf5, 0x21, 0x00


	//----- nvinfo : EIATTR_KPARAM_INFO
	.align		4
.L_111:
        /*0018*/ 	.byte	0x04, 0x17
        /*001a*/ 	.short	(.L_113 - .L_112)
.L_112:
        /*001c*/ 	.word	0x00000000
        /*0020*/ 	.short	0x0000
        /*0022*/ 	.short	0x0000
        /*0024*/ 	.byte	0x00, 0xf0, 0x81, 0x00


	//----- nvinfo : EIATTR_SPARSE_MMA_MASK
	.align		4
.L_113:
        /*0028*/ 	.byte	0x03, 0x50
        /*002a*/ 	.short	0x0000


	//----- nvinfo : EIATTR_MAXREG_COUNT
	.align		4
        /*002c*/ 	.byte	0x03, 0x1b
        /*002e*/ 	.short	0x00ff


	//----- nvinfo : EIATTR_NUM_BARRIERS
	.align		4
        /*0030*/ 	.byte	0x02, 0x4c
        /*0032*/ 	.byte	0x01
	.zero		1


	//----- nvinfo : EIATTR_MERCURY_ISA_VERSION
	.align		4
        /*0034*/ 	.byte	0x03, 0x5f
        /*0036*/ 	.short	0x0101


	//----- nvinfo : EIATTR_VRC_CTA_INIT_COUNT
	.align		4
        /*0038*/ 	.byte	0x02, 0x4a
	.zero		1
	.zero		1


	//----- nvinfo : EIATTR_EXIT_INSTR_OFFSETS
	.align		4
        /*003c*/ 	.byte	0x04, 0x1c
        /*003e*/ 	.short	(.L_115 - .L_114)


	//   ....[0]....
.L_114:
        /*0040*/ 	.word	0x000002c0


	//   ....[1]....
        /*0044*/ 	.word	0x00000340


	//----- nvinfo : EIATTR_CRS_STACK_SIZE
	.align		4
.L_115:
        /*0048*/ 	.byte	0x04, 0x1e
        /*004a*/ 	.short	(.L_117 - .L_116)
.L_116:
        /*004c*/ 	.word	0x00000000


	//----- nvinfo : EIATTR_CBANK_PARAM_SIZE
	.align		4
.L_117:
        /*0050*/ 	.byte	0x03, 0x19
        /*0052*/ 	.short	0x0028


	//----- nvinfo : EIATTR_PARAM_CBANK
	.align		4
        /*0054*/ 	.byte	0x04, 0x0a
        /*0056*/ 	.short	(.L_119 - .L_118)
	.align		4
.L_118:
        /*0058*/ 	.word	index@(.nv.constant0._Z7getMaxX6FieldsPd)
        /*005c*/ 	.short	0x0380
        /*005e*/ 	.short	0x0028


	//----- nvinfo : EIATTR_SW_WAR
	.align		4
.L_119:
        /*0060*/ 	.byte	0x04, 0x36
        /*0062*/ 	.short	(.L_121 - .L_120)
.L_120:
        /*0064*/ 	.word	0x00000008
.L_121:


//--------------------- .nv.info._Z9updateRK46FieldsPd --------------------------
	.section	.nv.info._Z9updateRK46FieldsPd,"",@"SHT_CUDA_INFO"
	.sectionflags	@""
	.align	4


	//----- nvinfo : EIATTR_CUDA_API_VERSION
	.align		4
        /*0000*/ 	.byte	0x04, 0x37
        /*0002*/ 	.short	(.L_123 - .L_122)
.L_122:
        /*0004*/ 	.word	0x00000082


	//----- nvinfo : EIATTR_KPARAM_INFO
	.align		4
.L_123:
        /*0008*/ 	.byte	0x04, 0x17
        /*000a*/ 	.short	(.L_125 - .L_124)
.L_124:
        /*000c*/ 	.word	0x00000000
        /*0010*/ 	.short	0x0001
        /*0012*/ 	.short	0x0020
        /*0014*/ 	.byte	0x00, 0xf5, 0x21, 0x00


	//----- nvinfo : EIATTR_KPARAM_INFO
	.align		4
.L_125:
        /*0018*/ 	.byte	0x04, 0x17
        /*001a*/ 	.short	(.L_127 - .L_126)
.L_126:
        /*001c*/ 	.word	0x00000000
        /*0020*/ 	.short	0x0000
        /*0022*/ 	.short	0x0000
        /*0024*/ 	.byte	0x00, 0xf0, 0x81, 0x00


	//----- nvinfo : EIATTR_SPARSE_MMA_MASK
	.align		4
.L_127:
        /*0028*/ 	.byte	0x03, 0x50
        /*002a*/ 	.short	0x0000


	//----- nvinfo : EIATTR_MAXREG_COUNT
	.align		4
        /*002c*/ 	.byte	0x03, 0x1b
        /*002e*/ 	.short	0x00ff


	//----- nvinfo : EIATTR_MERCURY_ISA_VERSION
	.align		4
        /*0030*/ 	.byte	0x03, 0x5f
        /*0032*/ 	.short	0x0101


	//----- nvinfo : EIATTR_VRC_CTA_INIT_COUNT
	.align		4
        /*0034*/ 	.byte	0x02, 0x4a
	.zero		1
	.zero		1


	//----- nvinfo : EIATTR_EXIT_INSTR_OFFSETS
	.align		4
        /*0038*/ 	.byte	0x04, 0x1c
        /*003a*/ 	.short	(.L_129 - .L_128)


	//   ....[0]....
.L_128:
        /*003c*/ 	.word	0x000000a0


	//   ....[1]....
        /*0040*/ 	.word	0x00000210


	//----- nvinfo : EIATTR_CBANK_PARAM_SIZE
	.align		4
.L_129:
        /*0044*/ 	.byte	0x03, 0x19
        /*0046*/ 	.short	0x0028


	//----- nvinfo : EIATTR_PARAM_CBANK
	.align		4
        /*0048*/ 	.byte	0x04, 0x0a
        /*004a*/ 	.short	(.L_131 - .L_130)
	.align		4
.L_130:
        /*004c*/ 	.word	index@(.nv.constant0._Z9updateRK46FieldsPd)
        /*0050*/ 	.short	0x0380
        /*0052*/ 	.short	0x0028


	//----- nvinfo : EIATTR_SW_WAR
	.align		4
.L_131:
        /*0054*/ 	.byte	0x04, 0x36
        /*0056*/ 	.short	(.L_133 - .L_132)
.L_132:
        /*0058*/ 	.word	0x00000008
.L_133:


//--------------------- .nv.info._Z11updateEuler6FieldsPd --------------------------
	.section	.nv.info._Z11updateEuler6FieldsPd,"",@"SHT_CUDA_INFO"
	.sectionflags	@""
	.align	4


	//----- nvinfo : EIATTR_CUDA_API_VERSION
	.align		4
        /*0000*/ 	.byte	0x04, 0x37
        /*0002*/ 	.short	(.L_135 - .L_134)
.L_134:
        /*0004*/ 	.word	0x00000082


	//----- nvinfo : EIATTR_KPARAM_INFO
	.align		4
.L_135:
        /*0008*/ 	.byte	0x04, 0x17
        /*000a*/ 	.short	(.L_137 - .L_136)
.L_136:
        /*000c*/ 	.word	0x00000000
        /*0010*/ 	.short	0x0001
        /*0012*/ 	.short	0x0020
        /*0014*/ 	.byte	0x00, 0xf5, 0x21, 0x00


	//----- nvinfo : EIATTR_KPARAM_INFO
	.align		4
.L_137:
        /*0018*/ 	.byte	0x04, 0x17
        /*001a*/ 	.short	(.L_139 - .L_138)
.L_138:
        /*001c*/ 	.word	0x00000000
        /*0020*/ 	.short	0x0000
        /*0022*/ 	.short	0x0000
        /*0024*/ 	.byte	0x00, 0xf0, 0x81, 0x00


	//----- nvinfo : EIATTR_SPARSE_MMA_MASK
	.align		4
.L_139:
        /*0028*/ 	.byte	0x03, 0x50
        /*002a*/ 	.short	0x0000


	//----- nvinfo : EIATTR_MAXREG_COUNT
	.align		4
        /*002c*/ 	.byte	0x03, 0x1b
        /*002e*/ 	.short	0x00ff


	//----- nvinfo : EIATTR_MERCURY_ISA_VERSION
	.align		4
        /*0030*/ 	.byte	0x03, 0x5f
        /*0032*/ 	.short	0x0101


	//----- nvinfo : EIATTR_VRC_CTA_INIT_COUNT
	.align		4
        /*0034*/ 	.byte	0x02, 0x4a
	.zero		1
	.zero		1


	//----- nvinfo : EIATTR_EXIT_INSTR_OFFSETS
	.align		4
        /*0038*/ 	.byte	0x04, 0x1c
        /*003a*/ 	.short	(.L_141 - .L_140)


	//   ....[0]....
.L_140:
        /*003c*/ 	.word	0x000000a0


	//   ....[1]....
        /*0040*/ 	.word	0x00000210


	//----- nvinfo : EIATTR_CBANK_PARAM_SIZE
	.align		4
.L_141:
        /*0044*/ 	.byte	0x03, 0x19
        /*0046*/ 	.short	0x0028


	//----- nvinfo : EIATTR_PARAM_CBANK
	.align		4
        /*0048*/ 	.byte	0x04, 0x0a
        /*004a*/ 	.short	(.L_143 - .L_142)
	.align		4
.L_142:
        /*004c*/ 	.word	index@(.nv.constant0._Z11updateEuler6FieldsPd)
        /*0050*/ 	.short	0x0380
        /*0052*/ 	.short	0x0028


	//----- nvinfo : EIATTR_SW_WAR
	.align		4
.L_143:
        /*0054*/ 	.byte	0x04, 0x36
        /*0056*/ 	.short	(.L_145 - .L_144)
.L_144:
        /*0058*/ 	.word	0x00000008
.L_145:


//--------------------- .nv.info._Z6relaxQ6Fields11DefectAttrsPd --------------------------
	.section	.nv.info._Z6relaxQ6Fields11DefectAttrsPd,"",@"SHT_CUDA_INFO"
	.sectionflags	@""
	.align	4


	//----- nvinfo : EIATTR_CUDA_API_VERSION
	.align		4
        /*0000*/ 	.byte	0x04, 0x37
        /*0002*/ 	.short	(.L_147 - .L_146)
.L_146:
        /*0004*/ 	.word	0x00000082


	//----- nvinfo : EIATTR_KPARAM_INFO
	.align		4
.L_147:
        /*0008*/ 	.byte	0x04, 0x17
        /*000a*/ 	.short	(.L_149 - .L_148)
.L_148:
        /*000c*/ 	.word	0x00000000
        /*0010*/ 	.short	0x0002
        /*0012*/ 	.short	0x0040
        /*0014*/ 	.byte	0x00, 0xf5, 0x21, 0x00


	//----- nvinfo : EIATTR_KPARAM_INFO
	.align		4
.L_149:
        /*0018*/ 	.byte	0x04, 0x17
        /*001a*/ 	.short	(.L_151 - .L_150)
.L_150:
        /*001c*/ 	.word	0x00000000
        /*0020*/ 	.short	0x0001
        /*0022*/ 	.short	0x0020
        /*0024*/ 	.byte	0x00, 0xf0, 0x81, 0x00


	//----- nvinfo : EIATTR_KPARAM_INFO
	.align		4
.L_151:
        /*0028*/ 	.byte	0x04, 0x17
        /*002a*/ 	.short	(.L_153 - .L_152)
.L_152:
        /*002c*/ 	.word	0x00000000
        /*0030*/ 	.short	0x0000
        /*0032*/ 	.short	0x0000
        /*0034*/ 	.byte	0x00, 0xf0, 0x81, 0x00


	//----- nvinfo : EIATTR_SPARSE_MMA_MASK
	.align		4
.L_153:
        /*0038*/ 	.byte	0x03, 0x50
        /*003a*/ 	.short	0x0000


	//----- nvinfo : EIATTR_MAXREG_COUNT
	.align		4
        /*003c*/ 	.byte	0x03, 0x1b
        /*003e*/ 	.short	0x00ff


	//----- nvinfo : EIATTR_MERCURY_ISA_VERSION
	.align		4
        /*0040*/ 	.byte	0x03, 0x5f
        /*0042*/ 	.short	0x0101


	//----- nvinfo : EIATTR_VRC_CTA_INIT_COUNT
	.align		4
        /*0044*/ 	.byte	0x02, 0x4a
	.zero		1
	.zero		1


	//----- nvinfo : EIATTR_EXIT_INSTR_OFFSETS
	.align		4
        /*0048*/ 	.byte	0x04, 0x1c
        /*004a*/ 	.short	(.L_155 - .L_154)


	//   ....[0]....
.L_154:
        /*004c*/ 	.word	0x00000eb0


	//   ....[1]....
        /*0050*/ 	.word	0x00001050


	//----- nvinfo : EIATTR_CRS_STACK_SIZE
	.align		4
.L_155:
        /*0054*/ 	.byte	0x04, 0x1e
        /*0056*/ 	.short	(.L_157 - .L_156)
.L_156:
        /*0058*/ 	.word	0x00000000


	//----- nvinfo : EIATTR_CBANK_PARAM_SIZE
	.align		4
.L_157:
        /*005c*/ 	.byte	0x03, 0x19
        /*005e*/ 	.short	0x0048


	//----- nvinfo : EIATTR_PARAM_CBANK
	.align		4
        /*0060*/ 	.byte	0x04, 0x0a
        /*0062*/ 	.short	(.L_159 - .L_158)
	.align		4
.L_158:
        /*0064*/ 	.word	index@(.nv.constant0._Z6relaxQ6Fields11DefectAttrsPd)
        /*0068*/ 	.short	0x0380
        /*006a*/ 	.short	0x0048


	//----- nvinfo : EIATTR_SW_WAR
	.align		4
.L_159:
        /*006c*/ 	.byte	0x04, 0x36
        /*006e*/ 	.short	(.L_161 - .L_160)
.L_160:
        /*0070*/ 	.word	0x00000008
.L_161:


//--------------------- .nv.info._Z6getRHS6Fields --------------------------
	.section	.nv.info._Z6getRHS6Fields,"",@"SHT_CUDA_INFO"
	.sectionflags	@""
	.align	4


	//----- nvinfo : EIATTR_CUDA_API_VERSION
	.align		4
        /*0000*/ 	.byte	0x04, 0x37
        /*0002*/ 	.short	(.L_163 - .L_162)
.L_162:
        /*0004*/ 	.word	0x00000082


	//----- nvinfo : EIATTR_KPARAM_INFO
	.align		4
.L_163:
        /*0008*/ 	.byte	0x04, 0x17
        /*000a*/ 	.short	(.L_165 - .L_164)
.L_164:
        /*000c*/ 	.word	0x00000000
        /*0010*/ 	.short	0x0000
        /*0012*/ 	.short	0x0000
        /*0014*/ 	.byte	0x00, 0xf0, 0x81, 0x00


	//----- nvinfo : EIATTR_SPARSE_MMA_MASK
	.align		4
.L_165:
        /*0018*/ 	.byte	0x03, 0x50
        /*001a*/ 	.short	0x0000


	//----- nvinfo : EIATTR_MAXREG_COUNT
	.align		4
        /*001c*/ 	.byte	0x03, 0x1b
        /*001e*/ 	.short	0x00ff


	//----- nvinfo : EIATTR_MERCURY_ISA_VERSION
	.align		4
        /*0020*/ 	.byte	0x03, 0x5f
        /*0022*/ 	.short	0x0101


	//----- nvinfo : EIATTR_VRC_CTA_INIT_COUNT
	.align		4
        /*0024*/ 	.byte	0x02, 0x4a
	.zero		1
	.zero		1


	//----- nvinfo : EIATTR_EXIT_INSTR_OFFSETS
	.align		4
        /*0028*/ 	.byte	0x04, 0x1c
        /*002a*/ 	.short	(.L_167 - .L_166)


	//   ....[0]....
.L_166:
        /*002c*/ 	.word	0x00000e40


	//   ....[1]....
        /*0030*/ 	.word	0x000023b0


	//   ....[2]....
        /*0034*/ 	.word	0x00002ad0


	//   ....[3]....
        /*0038*/ 	.word	0x00002b20


	//   ....[4]....
        /*003c*/ 	.word	0x00004a90


	//----- nvinfo : EIATTR_CRS_STACK_SIZE
	.align		4
.L_167:
        /*0040*/ 	.byte	0x04, 0x1e
        /*0042*/ 	.short	(.L_169 - .L_168)
.L_168:
        /*0044*/ 	.word	0x00000000


	//----- nvinfo : EIATTR_CBANK_PARAM_SIZE
	.align		4
.L_169:
        /*0048*/ 	.byte	0x03, 0x19
        /*004a*/ 	.short	0x0020


	//----- nvinfo : EIATTR_PARAM_CBANK
	.align		4
        /*004c*/ 	.byte	0x04, 0x0a
        /*004e*/ 	.short	(.L_171 - .L_170)
	.align		4
.L_170:
        /*0050*/ 	.word	index@(.nv.constant0._Z6getRHS6Fields)
        /*0054*/ 	.short	0x0380
        /*0056*/ 	.short	0x0020


	//----- nvinfo : EIATTR_SW_WAR
	.align		4
.L_171:
        /*0058*/ 	.byte	0x04, 0x36
        /*005a*/ 	.short	(.L_173 - .L_172)
.L_172:
        /*005c*/ 	.word	0x00000008
.L_173:


//--------------------- .nv.callgraph             --------------------------
	.section	.nv.callgraph,"",@"SHT_CUDA_CALLGRAPH"
	.align	4
	.sectionentsize	8
	.align		4
        /*0000*/ 	.word	0x00000000
	.align		4
        /*0004*/ 	.word	0xffffffff
	.align		4
        /*0008*/ 	.word	0x00000000
	.align		4
        /*000c*/ 	.word	0xfffffffe
	.align		4
        /*0010*/ 	.word	0x00000000
	.align		4
        /*0014*/ 	.word	0xfffffffd
	.align		4
        /*0018*/ 	.word	0x00000000
	.align		4
        /*001c*/ 	.word	0xfffffffc


//--------------------- .nv.constant4             --------------------------
	.section	.nv.constant4,"a",@progbits
	.align	8
	.align		8
.nv.constant4:
        /*0000*/ 	.dword	precalc_xorwow_matrix
	.align		8
        /*0008*/ 	.dword	precalc_xorwow_offset_matrix
	.align		8
        /*0010*/ 	.dword	mrg32k3aM1
	.align		8
        /*0018*/ 	.dword	mrg32k3aM2
	.align		8
        /*0020*/ 	.dword	mrg32k3aM1SubSeq
	.align		8
        /*0028*/ 	.dword	mrg32k3aM2SubSeq
	.align		8
        /*0030*/ 	.dword	mrg32k3aM1Seq
	.align		8
        /*0038*/ 	.dword	mrg32k3aM2Seq


//--------------------- .nv.constant3             --------------------------
	.section	.nv.constant3,"a",@progbits
	.align	8
.nv.constant3:
	.type		__cr_lgamma_table,@object
	.size		__cr_lgamma_table,(p - __cr_lgamma_table)
__cr_lgamma_table:
        /*0000*/ 	.byte	0x00, 0x00, 0x00, 0x00, 0x00, 0x00, 0x00, 0x00, 0x00, 0x00, 0x00, 0x00, 0x00, 0x00, 0x00, 0x00
        /*0010*/ 	.byte	0xef, 0x39, 0xfa, 0xfe, 0x42, 0x2e, 0xe6, 0x3f, 0x02, 0x20, 0x2a, 0xfa, 0x0b, 0xab, 0xfc, 0x3f
        /*0020*/ 	.byte	0xf9, 0x2c, 0x92, 0x7c, 0xa7, 0x6c, 0x09, 0x40, 0xc9, 0x79, 0x44, 0x3c, 0x64, 0x26, 0x13, 0x40
        /*0030*/ 	.byte	0xca, 0x01, 0xcf, 0x3a, 0x27, 0x51, 0x1a, 0x40, 0x30, 0xcc, 0x2d, 0xf3, 0xe1, 0x0c, 0x21, 0x40
        /*0040*/ 	.byte	0x0d, 0xb7, 0xfc, 0x82, 0x8e, 0x35, 0x25, 0x40
	.type		p,@object
	.size		p,(.L_9 - p)
p:
	.zero		216
.L_9:


//--------------------- .text._Z16initRandSeedDevijP17curandStateXORWOW --------------------------
	.section	.text._Z16initRandSeedDevijP17curandStateXORWOW,"ax",@progbits
	.align	128
        .global         _Z16initRandSeedDevijP17curandStateXORWOW
        .type           _Z16initRandSeedDevijP17curandStateXORWOW,@function
        .size           _Z16initRandSeedDevijP17curandStateXORWOW,(.L_x_130 - _Z16initRandSeedDevijP17curandStateXORWOW)
        .other          _Z16initRandSeedDevijP17curandStateXORWOW,@"STO_CUDA_ENTRY STV_DEFAULT"
_Z16initRandSeedDevijP17curandStateXORWOW:
.text._Z16initRandSeedDevijP17curandStateXORWOW:
[----:B------:R-:W-:Y:S01]  /*0000*/  LDC R1, c[0x0][0x37c] ;  /* 0x0000df00ff017b82 */ /* 0x000fe20000000800 */
[----:B------:R-:W0:Y:S07]  /*0010*/  S2R R13, SR_TID.X ;  /* 0x00000000000d7919 */ /* 0x000e2e0000002100 */
[----:B------:R-:W1:Y:S01]  /*0020*/  LDC R0, c[0x0][0x380] ;  /* 0x0000e000ff007b82 */ /* 0x000e620000000800 */
[----:B------:R-:W2:Y:S01]  /*0030*/  LDCU.64 UR4, c[0x0][0x358] ;  /* 0x00006b00ff0477ac */ /* 0x000ea20008000a00 */
[----:B------:R-:W-:Y:S01]  /*0040*/  IMAD.MOV.U32 R5, RZ, RZ, -0x75bd8fc ;  /* 0xf8a42704ff057424 */ /* 0x000fe200078e00ff */
[----:B------:R-:W-:Y:S01]  /*0050*/  BSSY.RECONVERGENT B0, `(.L_x_0) ;  /* 0x00000e2000007945 */ /* 0x000fe20003800200 */
[----:B------:R-:W-:-:S04]  /*0060*/  IMAD.MOV.U32 R8, RZ, RZ, -0x23270784 ;  /* 0xdcd8f87cff087424 */ /* 0x000fc800078e00ff */
[----:B------:R-:W0:Y:S08]  /*0070*/  S2UR UR6, SR_CTAID.X ;  /* 0x00000000000679c3 */ /* 0x000e300000002500 */
[----:B------:R-:W0:Y:S08]  /*0080*/  LDC R2, c[0x0][0x360] ;  /* 0x0000d800ff027b82 */ /* 0x000e300000000800 */
[----:B------:R-:W3:Y:S01]  /*0090*/  LDC.64 R6, c[0x0][0x388] ;  /* 0x0000e200ff067b82 */ /* 0x000ee20000000a00 */
[----:B-1----:R-:W-:-:S05]  /*00a0*/  LOP3.LUT R0, R0, 0xaad26b49, RZ, 0x3c, !PT ;  /* 0xaad26b4900007812 */ /* 0x002fca00078e3cff */
[----:B------:R-:W-:-:S04]  /*00b0*/  IMAD R0, R0, 0x4182bed5, RZ ;  /* 0x4182bed500007824 */ /* 0x000fc800078e02ff */
[C---:B------:R-:W-:Y:S01]  /*00c0*/  VIADD R3, R0.reuse, 0x75bcd15 ;  /* 0x075bcd1500037836 */ /* 0x040fe20000000000 */
[C---:B------:R-:W-:Y:S01]  /*00d0*/  LOP3.LUT R4, R0.reuse, 0x159a55e5, RZ, 0x3c, !PT ;  /* 0x159a55e500047812 */ /* 0x040fe200078e3cff */
[----:B------:R-:W-:Y:S02]  /*00e0*/  VIADD R9, R0, 0x583f19 ;  /* 0x00583f1900097836 */ /* 0x000fe40000000000 */
[----:B0-----:R-:W-:Y:S02]  /*00f0*/  IMAD R13, R2, UR6, R13 ;  /* 0x00000006020d7c24 */ /* 0x001fe4000f8e020d */
[----:B------:R-:W-:-:S03]  /*0100*/  VIADD R2, R0, 0xd9f6dc18 ;  /* 0xd9f6dc1800027836 */ /* 0x000fc60000000000 */
[C---:B------:R-:W-:Y:S01]  /*0110*/  ISETP.NE.AND P0, PT, R13.reuse, RZ, PT ;  /* 0x000000ff0d00720c */ /* 0x040fe20003f05270 */
[----:B---3--:R-:W-:-:S05]  /*0120*/  IMAD.WIDE R6, R13, 0x30, R6 ;  /* 0x000000300d067825 */ /* 0x008fca00078e0206 */
[----:B--2---:R0:W-:Y:S04]  /*0130*/  STG.E.64 desc[UR4][R6.64], R2 ;  /* 0x0000000206007986 */ /* 0x0041e8000c101b04 */
[----:B------:R0:W-:Y:S04]  /*0140*/  STG.E.64 desc[UR4][R6.64+0x8], R4 ;  /* 0x0000080406007986 */ /* 0x0001e8000c101b04 */
[----:B------:R0:W-:Y:S01]  /*0150*/  STG.E.64 desc[UR4][R6.64+0x10], R8 ;  /* 0x0000100806007986 */ /* 0x0001e2000c101b04 */
[----:B------:R-:W-:Y:S05]  /*0160*/  @!P0 BRA `(.L_x_1) ;  /* 0x0000000c00408947 */ /* 0x000fea0003800000 */
[----:B------:R-:W-:Y:S01]  /*0170*/  SHF.R.S32.HI R0, RZ, 0x1f, R13 ;  /* 0x0000001fff007819 */ /* 0x000fe2000001140d */
[----:B------:R-:W-:-:S07]  /*0180*/  IMAD.MOV.U32 R12, RZ, RZ, RZ ;  /* 0x000000ffff0c7224 */ /* 0x000fce00078e00ff */
.L_x_7:
[----:B0-----:R-:W-:Y:S01]  /*0190*/  LOP3.LUT R2, R13, 0x3, RZ, 0xc0, !PT ;  /* 0x000000030d027812 */ /* 0x001fe200078ec0ff */
[----:B------:R-:W-:Y:S03]  /*01a0*/  BSSY.RECONVERGENT B1, `(.L_x_2) ;  /* 0x00000c6000017945 */ /* 0x000fe60003800200 */
[----:B------:R-:W-:-:S04]  /*01b0*/  ISETP.NE.U32.AND P0, PT, R2, RZ, PT ;  /* 0x000000ff0200720c */ /* 0x000fc80003f05070 */
[----:B------:R-:W-:-:S13]  /*01c0*/  ISETP.NE.AND.EX P0, PT, RZ, RZ, PT, P0 ;  /* 0x000000ffff00720c */ /* 0x000fda0003f05300 */
[----:B------:R-:W-:Y:S05]  /*01d0*/  @!P0 BRA `(.L_x_3) ;  /* 0x0000000c00088947 */ /* 0x000fea0003800000 */
[----:B------:R-:W0:Y:S01]  /*01e0*/  LDC.64 R8, c[0x4][RZ] ;  /* 0x01000000ff087b82 */ /* 0x000e220000000a00 */
[----:B------:R-:W-:Y:S02]  /*01f0*/  IMAD.MOV.U32 R14, RZ, RZ, RZ ;  /* 0x000000ffff0e7224 */ /* 0x000fe400078e00ff */
[----:B0-----:R-:W-:-:S07]  /*0200*/  IMAD.WIDE.U32 R8, R12, 0xc80, R8 ;  /* 0x00000c800c087825 */ /* 0x001fce00078e0008 */
.L_x_6:
[----:B0-----:R-:W-:Y:S01]  /*0210*/  IMAD.MOV.U32 R15, RZ, RZ, RZ ;  /* 0x000000ffff0f7224 */ /* 0x001fe200078e00ff */
[----:B------:R-:W-:Y:S01]  /*0220*/  CS2R R2, SRZ ;  /* 0x0000000000027805 */ /* 0x000fe2000001ff00 */
[----:B------:R-:W-:Y:S01]  /*0230*/  IMAD.MOV.U32 R17, RZ, RZ, RZ ;  /* 0x000000ffff117224 */ /* 0x000fe200078e00ff */
[----:B------:R-:W-:-:S07]  /*0240*/  CS2R R4, SRZ ;  /* 0x0000000000047805 */ /* 0x000fce000001ff00 */
.L_x_5:
[----:B------:R-:W-:-:S05]  /*0250*/  IMAD.WIDE.U32 R10, R17, 0x4, R6 ;  /* 0x00000004110a7825 */ /* 0x000fca00078e0006 */
[----:B------:R0:W5:Y:S01]  /*0260*/  LDG.E R16, desc[UR4][R10.64+0x4] ;  /* 0x000004040a107981 */ /* 0x000162000c1e1900 */
[----:B------:R-:W-:-:S07]  /*0270*/  IMAD.MOV.U32 R19, RZ, RZ, RZ ;  /* 0x000000ffff137224 */ /* 0x000fce00078e00ff */
.L_x_4:
[----:B-----5:R-:W-:Y:S01]  /*0280*/  SHF.R.U32.HI R24, RZ, R19, R16 ;  /* 0x00000013ff187219 */ /* 0x020fe20000011610 */
[----:B0-----:R-:W-:-:S03]  /*0290*/  IMAD.SHL.U32 R10, R17, 0x20, RZ ;  /* 0x00000020110a7824 */ /* 0x001fc600078e00ff */
[----:B------:R-:W-:Y:S01]  /*02a0*/  LOP3.LUT R11, R24, 0x1, RZ, 0xc0, !PT ;  /* 0x00000001180b7812 */ /* 0x000fe200078ec0ff */
[----:B------:R-:W-:-:S03]  /*02b0*/  IMAD.IADD R10, R10, 0x1, R19 ;  /* 0x000000010a0a7824 */ /* 0x000fc600078e0213 */
[----:B------:R-:W-:Y:S01]  /*02c0*/  ISETP.NE.U32.AND P0, PT, R11, 0x1, PT ;  /* 0x000000010b00780c */ /* 0x000fe20003f05070 */
[----:B------:R-:W-:-:S03]  /*02d0*/  IMAD R11, R10, 0x5, RZ ;  /* 0x000000050a0b7824 */ /* 0x000fc600078e02ff */
[----:B------:R-:W-:Y:S01]  /*02e0*/  R2P PR, R24, 0x7e ;  /* 0x0000007e18007804 */ /* 0x000fe20000000000 */
[----:B------:R-:W-:-:S08]  /*02f0*/  IMAD.WIDE.U32 R10, R11, 0x4, R8 ;  /* 0x000000040b0a7825 */ /* 0x000fd000078e0008 */
[----:B------:R-:W2:Y:S04]  /*0300*/  @!P0 LDG.E R18, desc[UR4][R10.64] ;  /* 0x000000040a128981 */ /* 0x000ea8000c1e1900 */
[----:B------:R-:W3:Y:S04]  /*0310*/  @!P0 LDG.E R20, desc[UR4][R10.64+0x10] ;  /* 0x000010040a148981 */ /* 0x000ee8000c1e1900 */
[----:B------:R-:W4:Y:S04]  /*0320*/  @P1 LDG.E R22, desc[UR4][R10.64+0x14] ;  /* 0x000014040a161981 */ /* 0x000f28000c1e1900 */
[----:B------:R-:W4:Y:S04]  /*0330*/  @P2 LDG.E R26, desc[UR4][R10.64+0x28] ;  /* 0x000028040a1a2981 */ /* 0x000f28000c1e1900 */
[----:B------:R-:W4:Y:S04]  /*0340*/  @!P0 LDG.E R21, desc[UR4][R10.64+0x4] ;  /* 0x000004040a158981 */ /* 0x000f28000c1e1900 */
[----:B------:R-:W4:Y:S04]  /*0350*/  @!P0 LDG.E R23, desc[UR4][R10.64+0xc] ;  /* 0x00000c040a178981 */ /* 0x000f28000c1e1900 */
[----:B------:R-:W4:Y:S04]  /*0360*/  @P1 LDG.E R25, desc[UR4][R10.64+0x18] ;  /* 0x000018040a191981 */ /* 0x000f28000c1e1900 */
[----:B------:R-:W4:Y:S04]  /*0370*/  @P3 LDG.E R28, desc[UR4][R10.64+0x3c] ;  /* 0x00003c040a1c3981 */ /* 0x000f28000c1e1900 */
[----:B------:R-:W4:Y:S01]  /*0380*/  @P6 LDG.E R27, desc[UR4][R10.64+0x7c] ;  /* 0x00007c040a1b6981 */ /* 0x000f22000c1e1900 */
[----:B--2---:R-:W-:-:S03]  /*0390*/  @!P0 LOP3.LUT R15, R15, R18, RZ, 0x3c, !PT ;  /* 0x000000120f0f8212 */ /* 0x004fc600078e3cff */
[----:B------:R-:W2:Y:S01]  /*03a0*/  @!P0 LDG.E R18, desc[UR4][R10.64+0x8] ;  /* 0x000008040a128981 */ /* 0x000ea2000c1e1900 */
[----:B---3--:R-:W-:-:S03]  /*03b0*/  @!P0 LOP3.LUT R3, R3, R20, RZ, 0x3c, !PT ;  /* 0x0000001403038212 */ /* 0x008fc600078e3cff */
[----:B------:R-:W3:Y:S01]  /*03c0*/  @P1 LDG.E R20, desc[UR4][R10.64+0x24] ;  /* 0x000024040a141981 */ /* 0x000ee2000c1e1900 */
[----:B----4-:R-:W-:-:S03]  /*03d0*/  @P1 LOP3.LUT R15, R15, R22, RZ, 0x3c, !PT ;  /* 0x000000160f0f1212 */ /* 0x010fc600078e3cff */
[----:B------:R-:W4:Y:S01]  /*03e0*/  @P2 LDG.E R22, desc[UR4][R10.64+0x38] ;  /* 0x000038040a162981 */ /* 0x000f22000c1e1900 */
[----:B------:R-:W-:-:S03]  /*03f0*/  @P2 LOP3.LUT R15, R15, R26, RZ, 0x3c, !PT ;  /* 0x0000001a0f0f2212 */ /* 0x000fc600078e3cff */
[----:B------:R-:W4:Y:S01]  /*0400*/  @P4 LDG.E R26, desc[UR4][R10.64+0x50] ;  /* 0x000050040a1a4981 */ /* 0x000f22000c1e1900 */
[----:B------:R-:W-:-:S03]  /*0410*/  @!P0 LOP3.LUT R4, R4, R21, RZ, 0x3c, !PT ;  /* 0x0000001504048212 */ /* 0x000fc600078e3cff */
[----:B------:R-:W4:Y:S01]  /*0420*/  @P1 LDG.E R21, desc[UR4][R10.64+0x20] ;  /* 0x000020040a151981 */ /* 0x000f22000c1e1900 */
[----:B------:R-:W-:-:S03]  /*0430*/  @!P0 LOP3.LUT R2, R2, R23, RZ, 0x3c, !PT ;  /* 0x0000001702028212 */ /* 0x000fc600078e3cff */
[----:B------:R-:W4:Y:S01]  /*0440*/  @P2 LDG.E R23, desc[UR4][R10.64+0x2c] ;  /* 0x00002c040a172981 */ /* 0x000f22000c1e1900 */
[----:B------:R-:W-:-:S03]  /*0450*/  @P1 LOP3.LUT R4, R4, R25, RZ, 0x3c, !PT ;  /* 0x0000001904041212 */ /* 0x000fc600078e3cff */
[----:B------:R-:W4:Y:S01]  /*0460*/  @P2 LDG.E R25, desc[UR4][R10.64+0x34] ;  /* 0x000034040a192981 */ /* 0x000f22000c1e1900 */
[----:B--2---:R-:W-:-:S03]  /*0470*/  @!P0 LOP3.LUT R5, R5, R18, RZ, 0x3c, !PT ;  /* 0x0000001205058212 */ /* 0x004fc600078e3cff */
[----:B------:R-:W2:Y:S01]  /*0480*/  @P1 LDG.E R18, desc[UR4][R10.64+0x1c] ;  /* 0x00001c040a121981 */ /* 0x000ea2000c1e1900 */
[----:B---3--:R-:W-:-:S03]  /*0490*/  @P1 LOP3.LUT R3, R3, R20, RZ, 0x3c, !PT ;  /* 0x0000001403031212 */ /* 0x008fc600078e3cff */
[----:B------:R-:W3:Y:S01]  /*04a0*/  @P2 LDG.E R20, desc[UR4][R10.64+0x30] ;  /* 0x000030040a142981 */ /* 0x000ee2000c1e1900 */
[----:B----4-:R-:W-:-:S03]  /*04b0*/  @P2 LOP3.LUT R3, R3, R22, RZ, 0x3c, !PT ;  /* 0x0000001603032212 */ /* 0x010fc600078e3cff */
[----:B------:R-:W4:Y:S01]  /*04c0*/  @P3 LDG.E R22, desc[UR4][R10.64+0x4c] ;  /* 0x00004c040a163981 */ /* 0x000f22000c1e1900 */
[----:B------:R-:W-:-:S04]  /*04d0*/  @P3 LOP3.LUT R15, R15, R28, RZ, 0x3c, !PT ;  /* 0x0000001c0f0f3212 */ /* 0x000fc800078e3cff */
[----:B------:R-:W-:Y:S02]  /*04e0*/  @P4 LOP3.LUT R15, R15, R26, RZ, 0x3c, !PT ;  /* 0x0000001a0f0f4212 */ /* 0x000fe400078e3cff */
[----:B------:R-:W-:Y:S01]  /*04f0*/  @P1 LOP3.LUT R2, R2, R21, RZ, 0x3c, !PT ;  /* 0x0000001502021212 */ /* 0x000fe200078e3cff */
[----:B------:R-:W4:Y:S04]  /*0500*/  @P5 LDG.E R26, desc[UR4][R10.64+0x64] ;  /* 0x000064040a1a5981 */ /* 0x000f28000c1e1900 */
[----:B------:R-:W4:Y:S01]  /*0510*/  @P3 LDG.E R21, desc[UR4][R10.64+0x40] ;  /* 0x000040040a153981 */ /* 0x000f22000c1e1900 */
[----:B------:R-:W-:Y:S02]  /*0520*/  @P2 LOP3.LUT R4, R4, R23, RZ, 0x3c, !PT ;  /* 0x0000001704042212 */ /* 0x000fe400078e3cff */
[----:B------:R-:W-:Y:S01]  /*0530*/  @P2 LOP3.LUT R2, R2, R25, RZ, 0x3c, !PT ;  /* 0x0000001902022212 */ /* 0x000fe200078e3cff */
[----:B------:R-:W4:Y:S04]  /*0540*/  @P3 LDG.E R23, desc[UR4][R10.64+0x48] ;  /* 0x000048040a173981 */ /* 0x000f28000c1e1900 */
[----:B------:R-:W4:Y:S01]  /*0550*/  @P4 LDG.E R25, desc[UR4][R10.64+0x54] ;  /* 0x000054040a194981 */ /* 0x000f22000c1e1900 */
[----:B--2---:R-:W-:-:S03]  /*0560*/  @P1 LOP3.LUT R5, R5, R18, RZ, 0x3c, !PT ;  /* 0x0000001205051212 */ /* 0x004fc600078e3cff */
[----:B------:R-:W2:Y:S01]  /*0570*/  @P3 LDG.E R18, desc[UR4][R10.64+0x44] ;  /* 0x000044040a123981 */ /* 0x000ea2000c1e1900 */
[----:B---3--:R-:W-:-:S03]  /*0580*/  @P2 LOP3.LUT R5, R5, R20, RZ, 0x3c, !PT ;  /* 0x0000001405052212 */ /* 0x008fc600078e3cff */
[----:B------:R-:W3:Y:S01]  /*0590*/  @P4 LDG.E R20, desc[UR4][R10.64+0x58] ;  /* 0x000058040a144981 */ /* 0x000ee2000c1e1900 */
[----:B----4-:R-:W-:-:S03]  /*05a0*/  @P3 LOP3.LUT R3, R3, R22, RZ, 0x3c, !PT ;  /* 0x0000001603033212 */ /* 0x010fc600078e3cff */
[----:B------:R-:W4:Y:S01]  /*05b0*/  @P4 LDG.E R22, desc[UR4][R10.64+0x60] ;  /* 0x000060040a164981 */ /* 0x000f22000c1e1900 */
[----:B------:R-:W-:Y:S02]  /*05c0*/  LOP3.LUT P0, RZ, R24, 0x80, RZ, 0xc0, !PT ;  /* 0x0000008018ff7812 */ /* 0x000fe4000780c0ff */
[----:B------:R-:W-:Y:S02]  /*05d0*/  @P5 LOP3.LUT R15, R15, R26, RZ, 0x3c, !PT ;  /* 0x0000001a0f0f5212 */ /* 0x000fe400078e3cff */
[----:B------:R-:W4:Y:S01]  /*05e0*/  @P6 LDG.E R26, desc[UR4][R10.64+0x78] ;  /* 0x000078040a1a6981 */ /* 0x000f22000c1e1900 */
[----:B------:R-:W-:-:S03]  /*05f0*/  @P3 LOP3.LUT R4, R4, R21, RZ, 0x3c, !PT ;  /* 0x0000001504043212 */ /* 0x000fc600078e3cff */
[----:B------:R-:W4:Y:S01]  /*0600*/  @P4 LDG.E R21, desc[UR4][R10.64+0x5c] ;  /* 0x00005c040a154981 */ /* 0x000f22000c1e1900 */
[----:B------:R-:W-:-:S03]  /*0610*/  @P3 LOP3.LUT R2, R2, R23, RZ, 0x3c, !PT ;  /* 0x0000001702023212 */ /* 0x000fc600078e3cff */
[----:B------:R-:W4:Y:S01]  /*0620*/  @P5 LDG.E R23, desc[UR4][R10.64+0x68] ;  /* 0x000068040a175981 */ /* 0x000f22000c1e1900 */
[----:B------:R-:W-:-:S03]  /*0630*/  @P4 LOP3.LUT R4, R4, R25, RZ, 0x3c, !PT ;  /* 0x0000001904044212 */ /* 0x000fc600078e3cff */
[----:B------:R-:W4:Y:S01]  /*0640*/  @P5 LDG.E R25, desc[UR4][R10.64+0x70] ;  /* 0x000070040a195981 */ /* 0x000f22000c1e1900 */
[----:B--2---:R-:W-:-:S03]  /*0650*/  @P3 LOP3.LUT R5, R5, R18, RZ, 0x3c, !PT ;  /* 0x0000001205053212 */ /* 0x004fc600078e3cff */
[----:B------:R-:W2:Y:S01]  /*0660*/  @P5 LDG.E R18, desc[UR4][R10.64+0x6c] ;  /* 0x00006c040a125981 */ /* 0x000ea2000c1e1900 */
[----:B---3--:R-:W-:-:S03]  /*0670*/  @P4 LOP3.LUT R5, R5, R20, RZ, 0x3c, !PT ;  /* 0x0000001405054212 */ /* 0x008fc600078e3cff */
[----:B------:R-:W3:Y:S01]  /*0680*/  @P5 LDG.E R20, desc[UR4][R10.64+0x74] ;  /* 0x000074040a145981 */ /* 0x000ee2000c1e1900 */
[----:B----4-:R-:W-:-:S03]  /*0690*/  @P4 LOP3.LUT R3, R3, R22, RZ, 0x3c, !PT ;  /* 0x0000001603034212 */ /* 0x010fc600078e3cff */
[----:B------:R-:W4:Y:S01]  /*06a0*/  @P0 LDG.E R22, desc[UR4][R10.64+0x8c] ;  /* 0x00008c040a160981 */ /* 0x000f22000c1e1900 */
[----:B------:R-:W-:-:S03]  /*06b0*/  @P6 LOP3.LUT R15, R15, R26, RZ, 0x3c, !PT ;  /* 0x0000001a0f0f6212 */ /* 0x000fc600078e3cff */
        /* <DEDUP_REMOVED lines=13> */
[----:B------:R-:W-:Y:S02]  /*0790*/  @P6 LOP3.LUT R4, R4, R27, RZ, 0x3c, !PT ;  /* 0x0000001b04046212 */ /* 0x000fe400078e3cff */
[----:B------:R-:W-:Y:S02]  /*07a0*/  @P6 LOP3.LUT R2, R2, R21, RZ, 0x3c, !PT ;  /* 0x0000001502026212 */ /* 0x000fe400078e3cff */
[----:B------:R-:W-:Y:S02]  /*07b0*/  @P0 LOP3.LUT R4, R4, R23, RZ, 0x3c, !PT ;  /* 0x0000001704040212 */ /* 0x000fe400078e3cff */
[----:B------:R-:W-:Y:S02]  /*07c0*/  @P0 LOP3.LUT R2, R2, R25, RZ, 0x3c, !PT ;  /* 0x0000001902020212 */ /* 0x000fe400078e3cff */
[----:B--2---:R-:W-:Y:S02]  /*07d0*/  @P6 LOP3.LUT R5, R5, R18, RZ, 0x3c, !PT ;  /* 0x0000001205056212 */ /* 0x004fe400078e3cff */
[----:B---3--:R-:W-:-:S02]  /*07e0*/  @P6 LOP3.LUT R3, R3, R20, RZ, 0x3c, !PT ;  /* 0x0000001403036212 */ /* 0x008fc400078e3cff */
[----:B----4-:R-:W-:Y:S02]  /*07f0*/  @P0 LOP3.LUT R5, R5, R22, RZ, 0x3c, !PT ;  /* 0x0000001605050212 */ /* 0x010fe400078e3cff */
[----:B------:R-:W-:Y:S02]  /*0800*/  @P0 LOP3.LUT R3, R3, R26, RZ, 0x3c, !PT ;  /* 0x0000001a03030212 */ /* 0x000fe400078e3cff */
[----:B------:R-:W-:-:S13]  /*0810*/  R2P PR, R24.B1, 0x7f ;  /* 0x0000007f18007804 */ /* 0x000fda0000001000 */
[----:B------:R-:W2:Y:S04]  /*0820*/  @P0 LDG.E R18, desc[UR4][R10.64+0xa0] ;  /* 0x0000a0040a120981 */ /* 0x000ea8000c1e1900 */
[----:B------:R-:W3:Y:S04]  /*0830*/  @P1 LDG.E R22, desc[UR4][R10.64+0xb4] ;  /* 0x0000b4040a161981 */ /* 0x000ee8000c1e1900 */
[----:B------:R-:W4:Y:S04]  /*0840*/  @P2 LDG.E R26, desc[UR4][R10.64+0xc8] ;  /* 0x0000c8040a1a2981 */ /* 0x000f28000c1e1900 */
[----:B------:R-:W4:Y:S04]  /*0850*/  @P3 LDG.E R28, desc[UR4][R10.64+0xdc] ;  /* 0x0000dc040a1c3981 */ /* 0x000f28000c1e1900 */
[----:B------:R-:W4:Y:S04]  /*0860*/  @P0 LDG.E R23, desc[UR4][R10.64+0xa4] ;  /* 0x0000a4040a170981 */ /* 0x000f28000c1e1900 */
[----:B------:R-:W4:Y:S04]  /*0870*/  @P0 LDG.E R20, desc[UR4][R10.64+0xa8] ;  /* 0x0000a8040a140981 */ /* 0x000f28000c1e1900 */
[----:B------:R-:W4:Y:S04]  /*0880*/  @P4 LDG.E R25, desc[UR4][R10.64+0xf0] ;  /* 0x0000f0040a194981 */ /* 0x000f28000c1e1900 */
        /* <DEDUP_REMOVED lines=21> */
[----:B------:R-:W-:Y:S02]  /*09e0*/  LOP3.LUT P0, RZ, R24, 0x8000, RZ, 0xc0, !PT ;  /* 0x0000800018ff7812 */ /* 0x000fe4000780c0ff */
[----:B----4-:R-:W-:Y:S01]  /*09f0*/  @P5 LOP3.LUT R15, R15, R26, RZ, 0x3c, !PT ;  /* 0x0000001a0f0f5212 */ /* 0x010fe200078e3cff */
[----:B------:R-:W4:Y:S04]  /*0a00*/  @P3 LDG.E R24, desc[UR4][R10.64+0xe4] ;  /* 0x0000e4040a183981 */ /* 0x000f28000c1e1900 */
[----:B------:R-:W2:Y:S01]  /*0a10*/  @P6 LDG.E R26, desc[UR4][R10.64+0x118] ;  /* 0x000118040a1a6981 */ /* 0x000ea2000c1e1900 */
        /* <DEDUP_REMOVED lines=8> */
[----:B---3--:R-:W-:-:S03]  /*0aa0*/  @P2 LOP3.LUT R3, R3, R22, RZ, 0x3c, !PT ;  /* 0x0000001603032212 */ /* 0x008fc600078e3cff */
[----:B------:R-:W3:Y:S01]  /*0ab0*/  @P4 LDG.E R22, desc[UR4][R10.64+0x100] ;  /* 0x000100040a164981 */ /* 0x000ee2000c1e1900 */
[----:B--2---:R-:W-:-:S03]  /*0ac0*/  @P6 LOP3.LUT R15, R15, R26, RZ, 0x3c, !PT ;  /* 0x0000001a0f0f6212 */ /* 0x004fc600078e3cff */
[----:B------:R-:W2:Y:S01]  /*0ad0*/  @P0 LDG.E R26, desc[UR4][R10.64+0x12c] ;  /* 0x00012c040a1a0981 */ /* 0x000ea2000c1e1900 */
[----:B----4-:R-:W-:-:S03]  /*0ae0*/  @P2 LOP3.LUT R2, R2, R23, RZ, 0x3c, !PT ;  /* 0x0000001702022212 */ /* 0x010fc600078e3cff */
[----:B------:R-:W4:Y:S01]  /*0af0*/  @P4 LDG.E R23, desc[UR4][R10.64+0xfc] ;  /* 0x0000fc040a174981 */ /* 0x000f22000c1e1900 */
[----:B------:R-:W-:-:S03]  /*0b00*/  @P2 LOP3.LUT R5, R5, R20, RZ, 0x3c, !PT ;  /* 0x0000001405052212 */ /* 0x000fc600078e3cff */
[----:B------:R-:W4:Y:S01]  /*0b10*/  @P4 LDG.E R20, desc[UR4][R10.64+0xf8] ;  /* 0x0000f8040a144981 */ /* 0x000f22000c1e1900 */
[----:B------:R-:W-:Y:S02]  /*0b20*/  @P3 LOP3.LUT R2, R2, R27, RZ, 0x3c, !PT ;  /* 0x0000001b02023212 */ /* 0x000fe400078e3cff */
[----:B------:R-:W-:Y:S01]  /*0b30*/  @P3 LOP3.LUT R4, R4, R25, RZ, 0x3c, !PT ;  /* 0x0000001904043212 */ /* 0x000fe200078e3cff */
[----:B------:R-:W4:Y:S01]  /*0b40*/  @P5 LDG.E R27, desc[UR4][R10.64+0x110] ;  /* 0x000110040a1b5981 */ /* 0x000f22000c1e1900 */
[----:B------:R-:W-:-:S03]  /*0b50*/  @P3 LOP3.LUT R5, R5, R24, RZ, 0x3c, !PT ;  /* 0x0000001805053212 */ /* 0x000fc600078e3cff */
[----:B------:R-:W4:Y:S04]  /*0b60*/  @P5 LDG.E R25, desc[UR4][R10.64+0x108] ;  /* 0x000108040a195981 */ /* 0x000f28000c1e1900 */
        /* <DEDUP_REMOVED lines=19> */
[----:B------:R-:W-:-:S05]  /*0ca0*/  VIADD R19, R19, 0x10 ;  /* 0x0000001013137836 */ /* 0x000fca0000000000 */
[----:B------:R-:W-:Y:S02]  /*0cb0*/  ISETP.NE.AND P1, PT, R19, 0x20, PT ;  /* 0x000000201300780c */ /* 0x000fe40003f25270 */
[----:B------:R-:W-:Y:S02]  /*0cc0*/  @P5 LOP3.LUT R3, R3, R18, RZ, 0x3c, !PT ;  /* 0x0000001203035212 */ /* 0x000fe400078e3cff */
[----:B------:R-:W-:Y:S02]  /*0cd0*/  @P6 LOP3.LUT R4, R4, R21, RZ, 0x3c, !PT ;  /* 0x0000001504046212 */ /* 0x000fe400078e3cff */
[----:B---3--:R-:W-:-:S04]  /*0ce0*/  @P6 LOP3.LUT R3, R3, R22, RZ, 0x3c, !PT ;  /* 0x0000001603036212 */ /* 0x008fc800078e3cff */
[----:B--2---:R-:W-:Y:S02]  /*0cf0*/  @P0 LOP3.LUT R3, R3, R26, RZ, 0x3c, !PT ;  /* 0x0000001a03030212 */ /* 0x004fe400078e3cff */
[----:B----4-:R-:W-:Y:S02]  /*0d00*/  @P6 LOP3.LUT R2, R2, R23, RZ, 0x3c, !PT ;  /* 0x0000001702026212 */ /* 0x010fe400078e3cff */
[----:B------:R-:W-:Y:S02]  /*0d10*/  @P6 LOP3.LUT R5, R5, R20, RZ, 0x3c, !PT ;  /* 0x0000001405056212 */ /* 0x000fe400078e3cff */
[----:B------:R-:W-:Y:S02]  /*0d20*/  @P0 LOP3.LUT R2, R2, R27, RZ, 0x3c, !PT ;  /* 0x0000001b02020212 */ /* 0x000fe400078e3cff */
[----:B------:R-:W-:Y:S02]  /*0d30*/  @P0 LOP3.LUT R4, R4, R25, RZ, 0x3c, !PT ;  /* 0x0000001904040212 */ /* 0x000fe400078e3cff */
[----:B------:R-:W-:Y:S01]  /*0d40*/  @P0 LOP3.LUT R5, R5, R24, RZ, 0x3c, !PT ;  /* 0x0000001805050212 */ /* 0x000fe200078e3cff */
[----:B------:R-:W-:Y:S06]  /*0d50*/  @P1 BRA `(.L_x_4) ;  /* 0xfffffff400481947 */ /* 0x000fec000383ffff */
[----:B------:R-:W-:-:S05]  /*0d60*/  VIADD R17, R17, 0x1 ;  /* 0x0000000111117836 */ /* 0x000fca0000000000 */
[----:B------:R-:W-:-:S13]  /*0d70*/  ISETP.NE.AND P0, PT, R17, 0x5, PT ;  /* 0x000000051100780c */ /* 0x000fda0003f05270 */
[----:B------:R-:W-:Y:S05]  /*0d80*/  @P0 BRA `(.L_x_5) ;  /* 0xfffffff400300947 */ /* 0x000fea000383ffff */
[----:B------:R0:W-:Y:S01]  /*0d90*/  STG.E.64 desc[UR4][R6.64+0x8], R4 ;  /* 0x0000080406007986 */ /* 0x0001e2000c101b04 */
[----:B------:R-:W-:Y:S01]  /*0da0*/  VIADD R14, R14, 0x1 ;  /* 0x000000010e0e7836 */ /* 0x000fe20000000000 */
[----:B------:R-:W-:Y:S02]  /*0db0*/  LOP3.LUT R11, R13, 0x3, RZ, 0xc0, !PT ;  /* 0x000000030d0b7812 */ /* 0x000fe400078ec0ff */
[----:B------:R0:W-:Y:S02]  /*0dc0*/  STG.E.64 desc[UR4][R6.64+0x10], R2 ;  /* 0x0000100206007986 */ /* 0x0001e4000c101b04 */
[----:B------:R-:W-:Y:S02]  /*0dd0*/  ISETP.GE.U32.AND P0, PT, R14, R11, PT ;  /* 0x0000000b0e00720c */ /* 0x000fe40003f06070 */
[----:B------:R0:W-:Y:S11]  /*0de0*/  STG.E desc[UR4][R6.64+0x4], R15 ;  /* 0x0000040f06007986 */ /* 0x0001f6000c101904 */
[----:B------:R-:W-:Y:S05]  /*0df0*/  @!P0 BRA `(.L_x_6) ;  /* 0xfffffff400048947 */ /* 0x000fea000383ffff */
.L_x_3:
[----:B------:R-:W-:Y:S05]  /*0e00*/  BSYNC.RECONVERGENT B1 ;  /* 0x0000000000017941 */ /* 0x000fea0003800200 */
.L_x_2:
[C---:B------:R-:W-:Y:S01]  /*0e10*/  ISETP.GT.U32.AND P0, PT, R13.reuse, 0x3, PT ;  /* 0x000000030d00780c */ /* 0x040fe20003f04070 */
[----:B------:R-:W-:Y:S01]  /*0e20*/  VIADD R12, R12, 0x1 ;  /* 0x000000010c0c7836 */ /* 0x000fe20000000000 */
[--C-:B------:R-:W-:Y:S02]  /*0e30*/  SHF.R.U64 R13, R13, 0x2, R0.reuse ;  /* 0x000000020d0d7819 */ /* 0x100fe40000001200 */
[----:B------:R-:W-:Y:S02]  /*0e40*/  ISETP.GT.U32.AND.EX P0, PT, R0, RZ, PT, P0 ;  /* 0x000000ff0000720c */ /* 0x000fe40003f04100 */
[----:B------:R-:W-:-:S11]  /*0e50*/  SHF.R.U32.HI R0, RZ, 0x2, R0 ;  /* 0x00000002ff007819 */ /* 0x000fd60000011600 */
[----:B------:R-:W-:Y:S05]  /*0e60*/  @P0 BRA `(.L_x_7) ;  /* 0xfffffff000c80947 */ /* 0x000fea000383ffff */
.L_x_1:
[----:B------:R-:W-:Y:S05]  /*0e70*/  BSYNC.RECONVERGENT B0 ;  /* 0x0000000000007941 */ /* 0x000fea0003800200 */
.L_x_0:
[----:B------:R-:W-:Y:S04]  /*0e80*/  STG.E.64 desc[UR4][R6.64+0x18], RZ ;  /* 0x000018ff06007986 */ /* 0x000fe8000c101b04 */
[----:B------:R-:W-:Y:S04]  /*0e90*/  STG.E desc[UR4][R6.64+0x20], RZ ;  /* 0x000020ff06007986 */ /* 0x000fe8000c101904 */
[----:B------:R-:W-:Y:S01]  /*0ea0*/  STG.E.64 desc[UR4][R6.64+0x28], RZ ;  /* 0x000028ff06007986 */ /* 0x000fe2000c101b04 */
[----:B------:R-:W-:Y:S05]  /*0eb0*/  EXIT ;  /* 0x000000000000794d */ /* 0x000fea0003800000 */
.L_x_8:
[----:B------:R-:W-:-:S00]  /*0ec0*/  BRA `(.L_x_8) ;  /* 0xfffffffc00fc7947 */ /* 0x000fc0000383ffff */
[----:B------:R-:W-:-:S00]  /*0ed0*/  NOP ;  /* 0x0000000000007918 */ /* 0x000fc00000000000 */
        /* <DEDUP_REMOVED lines=10> */
.L_x_130:


//--------------------- .text._Z9BounPeriF6Fields --------------------------
	.section	.text._Z9BounPeriF6Fields,"ax",@progbits
	.align	128
        .global         _Z9BounPeriF6Fields
        .type           _Z9BounPeriF6Fields,@function
        .size           _Z9BounPeriF6Fields,(.L_x_131 - _Z9BounPeriF6Fields)
        .other          _Z9BounPeriF6Fields,@"STO_CUDA_ENTRY STV_DEFAULT"
_Z9BounPeriF6Fields:
.text._Z9BounPeriF6Fields:
[----:B------:R-:W-:Y:S08]  /*0000*/  LDC R1, c[0x0][0x37c] ;  /* 0x0000df00ff017b82 */ /* 0x000ff00000000800 */
[----:B------:R-:W0:Y:S01]  /*0010*/  S2UR UR4, SR_CTAID.X ;  /* 0x00000000000479c3 */ /* 0x000e220000002500 */
[----:B------:R-:W1:Y:S01]  /*0020*/  S2R R2, SR_TID.X ;  /* 0x0000000000027919 */ /* 0x000e620000002100 */
[----:B------:R-:W2:Y:S06]  /*0030*/  LDCU.64 UR6, c[0x0][0x358] ;  /* 0x00006b00ff0677ac */ /* 0x000eac0008000a00 */
[----:B------:R-:W0:Y:S08]  /*0040*/  LDC R5, c[0x3][0x5c] ;  /* 0x00c01700ff057b82 */ /* 0x000e300000000800 */
[----:B------:R-:W3:Y:S01]  /*0050*/  LDC R3, c[0x3][0x54] ;  /* 0x00c01500ff037b82 */ /* 0x000ee20000000800 */
[----:B0-----:R-:W-:-:S02]  /*0060*/  ISETP.LE.AND P0, PT, R5, UR4, PT ;  /* 0x0000000405007c0c */ /* 0x001fc4000bf03270 */
[C---:B------:R-:W-:Y:S02]  /*0070*/  IADD3 R7, PT, PT, R5.reuse, UR4, RZ ;  /* 0x0000000405077c10 */ /* 0x040fe4000fffe0ff */
[----:B-1----:R-:W-:Y:S02]  /*0080*/  IADD3 R0, PT, PT, R2, R5, RZ ;  /* 0x0000000502007210 */ /* 0x002fe40007ffe0ff */
[----:B---3--:R-:W-:-:S05]  /*0090*/  LEA R4, R5, R3, 0x1 ;  /* 0x0000000305047211 */ /* 0x008fca00078e08ff */
[----:B------:R-:W-:Y:S02]  /*00a0*/  IMAD R0, R4, R7, R0 ;  /* 0x0000000704007224 */ /* 0x000fe400078e0200 */
[----:B--2---:R-:W-:Y:S05]  /*00b0*/  @P0 BRA `(.L_x_9) ;  /* 0x0000000000380947 */ /* 0x004fea0003800000 */
[----:B------:R-:W0:Y:S08]  /*00c0*/  LDC.64 R6, c[0x0][0x380] ;  /* 0x0000e000ff067b82 */ /* 0x000e300000000a00 */
[----:B------:R-:W1:Y:S01]  /*00d0*/  LDC.64 R12, c[0x0][0x388] ;  /* 0x0000e200ff0c7b82 */ /* 0x000e620000000a00 */
[----:B0-----:R-:W-:-:S05]  /*00e0*/  IMAD.WIDE R6, R0, 0x8, R6 ;  /* 0x0000000800067825 */ /* 0x001fca00078e0206 */
[----:B------:R-:W2:Y:S01]  /*00f0*/  LDG.E.64 R8, desc[UR6][R6.64] ;  /* 0x0000000606087981 */ /* 0x000ea2000c1e1b00 */
[----:B------:R-:W-:Y:S01]  /*0100*/  USHF.L.U32 UR4, UR4, 0x1, URZ ;  /* 0x0000000104047899 */ /* 0x000fe200080006ff */
[----:B-1----:R-:W-:-:S03]  /*0110*/  IMAD.WIDE R12, R0, 0x8, R12 ;  /* 0x00000008000c7825 */ /* 0x002fc600078e020c */
[----:B------:R-:W-:-:S06]  /*0120*/  ULOP3.LUT UR4, URZ, UR4, URZ, 0x33, !UPT ;  /* 0x00000004ff047292 */ /* 0x000fcc000f8e33ff */
[----:B------:R-:W-:-:S04]  /*0130*/  IMAD R17, R4, UR4, RZ ;  /* 0x0000000404117c24 */ /* 0x000fc8000f8e02ff */
[----:B------:R-:W-:-:S05]  /*0140*/  IMAD.WIDE R10, R17, 0x8, R6 ;  /* 0x00000008110a7825 */ /* 0x000fca00078e0206 */
[----:B--2---:R1:W-:Y:S04]  /*0150*/  STG.E.64 desc[UR6][R10.64], R8 ;  /* 0x000000080a007986 */ /* 0x0043e8000c101b06 */
[----:B------:R-:W2:Y:S01]  /*0160*/  LDG.E.64 R14, desc[UR6][R12.64] ;  /* 0x000000060c0e7981 */ /* 0x000ea2000c1e1b00 */
[----:B------:R-:W-:-:S05]  /*0170*/  IMAD.WIDE R16, R17, 0x8, R12 ;  /* 0x0000000811107825 */ /* 0x000fca00078e020c */
[----:B--2---:R1:W-:Y:S01]  /*0180*/  STG.E.64 desc[UR6][R16.64], R14 ;  /* 0x0000000e10007986 */ /* 0x0043e2000c101b06 */
[----:B------:R-:W-:Y:S05]  /*0190*/  BRA `(.L_x_10) ;  /* 0x0000000000487947 */ /* 0x000fea0003800000 */
.L_x_9:
[----:B------:R-:W0:Y:S01]  /*01a0*/  LDCU UR5, c[0x3][0x58] ;  /* 0x00c00b00ff0577ac */ /* 0x000e220008000800 */
[----:B------:R-:W-:-:S04]  /*01b0*/  LOP3.LUT R6, RZ, R5, RZ, 0x33, !PT ;  /* 0x00000005ff067212 */ /* 0x000fc800078e33ff */
[----:B0-----:R-:W-:-:S04]  /*01c0*/  IADD3 R6, PT, PT, R6, UR5, RZ ;  /* 0x0000000506067c10 */ /* 0x001fc8000fffe0ff */
[----:B------:R-:W-:-:S13]  /*01d0*/  ISETP.LT.AND P0, PT, R6, UR4, PT ;  /* 0x0000000406007c0c */ /* 0x000fda000bf01270 */
[----:B------:R-:W-:Y:S05]  /*01e0*/  @!P0 BRA `(.L_x_10) ;  /* 0x0000000000348947 */ /* 0x000fea0003800000 */
[----:B------:R-:W0:Y:S08]  /*01f0*/  LDC.64 R6, c[0x0][0x380] ;  /* 0x0000e000ff067b82 */ /* 0x000e300000000a00 */
[----:B------:R-:W1:Y:S01]  /*0200*/  LDC.64 R10, c[0x0][0x388] ;  /* 0x0000e200ff0a7b82 */ /* 0x000e620000000a00 */
[----:B0-----:R-:W-:-:S05]  /*0210*/  IMAD.WIDE R14, R0, 0x8, R6 ;  /* 0x00000008000e7825 */ /* 0x001fca00078e0206 */
[----:B------:R-:W2:Y:S01]  /*0220*/  LDG.E.64 R6, desc[UR6][R14.64] ;  /* 0x000000060e067981 */ /* 0x000ea2000c1e1b00 */
[----:B------:R-:W-:Y:S01]  /*0230*/  UIADD3 UR4, UPT, UPT, -UR4, UR5, URZ ;  /* 0x0000000504047290 */ /* 0x000fe2000fffe1ff */
[----:B-1----:R-:W-:-:S03]  /*0240*/  IMAD.WIDE R16, R0, 0x8, R10 ;  /* 0x0000000800107825 */ /* 0x002fc600078e020a */
[----:B------:R-:W-:-:S06]  /*0250*/  ULEA UR4, UR4, 0xffffffff, 0x1 ;  /* 0xffffffff04047891 */ /* 0x000fcc000f8e08ff */
[----:B------:R-:W-:-:S04]  /*0260*/  IMAD R13, R4, UR4, RZ ;  /* 0x00000004040d7c24 */ /* 0x000fc8000f8e02ff */
[----:B------:R-:W-:-:S05]  /*0270*/  IMAD.WIDE R8, R13, 0x8, R14 ;  /* 0x000000080d087825 */ /* 0x000fca00078e020e */
[----:B--2---:R0:W-:Y:S04]  /*0280*/  STG.E.64 desc[UR6][R8.64], R6 ;  /* 0x0000000608007986 */ /* 0x0041e8000c101b06 */
[----:B------:R-:W2:Y:S01]  /*0290*/  LDG.E.64 R10, desc[UR6][R16.64] ;  /* 0x00000006100a7981 */ /* 0x000ea2000c1e1b00 */
[----:B------:R-:W-:-:S05]  /*02a0*/  IMAD.WIDE R12, R13, 0x8, R16 ;  /* 0x000000080d0c7825 */ /* 0x000fca00078e0210 */
[----:B--2---:R0:W-:Y:S02]  /*02b0*/  STG.E.64 desc[UR6][R12.64], R10 ;  /* 0x0000000a0c007986 */ /* 0x0041e4000c101b06 */
.L_x_10:
[----:B------:R-:W-:-:S13]  /*02c0*/  ISETP.GE.AND P0, PT, R2, R5, PT ;  /* 0x000000050200720c */ /* 0x000fda0003f06270 */
[----:B------:R-:W-:Y:S05]  /*02d0*/  @P0 BRA `(.L_x_11) ;  /* 0x0000000000440947 */ /* 0x000fea0003800000 */
[----:B------:R-:W2:Y:S08]  /*02e0*/  LDC.64 R4, c[0x0][0x380] ;  /* 0x0000e000ff047b82 */ /* 0x000eb00000000a00 */
[----:B01----:R-:W0:Y:S01]  /*02f0*/  LDC.64 R10, c[0x0][0x388] ;  /* 0x0000e200ff0a7b82 */ /* 0x003e220000000a00 */
[----:B--2---:R-:W-:-:S05]  /*0300*/  IMAD.WIDE R8, R0, 0x8, R4 ;  /* 0x0000000800087825 */ /* 0x004fca00078e0204 */
[----:B------:R-:W2:Y:S01]  /*0310*/  LDG.E.64 R4, desc[UR6][R8.64] ;  /* 0x0000000608047981 */ /* 0x000ea2000c1e1b00 */
[----:B------:R-:W-:Y:S01]  /*0320*/  SHF.L.U32 R2, R2, 0x1, RZ ;  /* 0x0000000102027819 */ /* 0x000fe200000006ff */
[----:B0-----:R-:W-:-:S04]  /*0330*/  IMAD.WIDE R10, R0, 0x8, R10 ;  /* 0x00000008000a7825 */ /* 0x001fc800078e020a */
[----:B------:R-:W-:-:S03]  /*0340*/  IMAD.WIDE.U32 R2, R2, 0x8, RZ ;  /* 0x0000000802027825 */ /* 0x000fc600078e00ff */
[----:B------:R-:W-:Y:S02]  /*0350*/  LOP3.LUT R13, R2, 0xfffffff8, RZ, 0x3c, !PT ;  /* 0xfffffff8020d7812 */ /* 0x000fe400078e3cff */
[----:B------:R-:W-:Y:S02]  /*0360*/  LOP3.LUT R15, RZ, R3, RZ, 0x33, !PT ;  /* 0x00000003ff0f7212 */ /* 0x000fe400078e33ff */
[----:B------:R-:W-:-:S04]  /*0370*/  IADD3 R6, P0, PT, R8, R13, RZ ;  /* 0x0000000d08067210 */ /* 0x000fc80007f1e0ff */
[----:B------:R-:W-:-:S05]  /*0380*/  IADD3.X R7, PT, PT, R9, R15, RZ, P0, !PT ;  /* 0x0000000f09077210 */ /* 0x000fca00007fe4ff */
[----:B--2---:R-:W-:Y:S04]  /*0390*/  STG.E.64 desc[UR6][R6.64], R4 ;  /* 0x0000000406007986 */ /* 0x004fe8000c101b06 */
[----:B------:R-:W2:Y:S01]  /*03a0*/  LDG.E.64 R2, desc[UR6][R10.64] ;  /* 0x000000060a027981 */ /* 0x000ea2000c1e1b00 */
[----:B------:R-:W-:-:S04]  /*03b0*/  IADD3 R8, P0, PT, R10, R13, RZ ;  /* 0x0000000d0a087210 */ /* 0x000fc80007f1e0ff */
[----:B------:R-:W-:-:S05]  /*03c0*/  IADD3.X R9, PT, PT, R11, R15, RZ, P0, !PT ;  /* 0x0000000f0b097210 */ /* 0x000fca00007fe4ff */
[----:B--2---:R-:W-:Y:S01]  /*03d0*/  STG.E.64 desc[UR6][R8.64], R2 ;  /* 0x0000000208007986 */ /* 0x004fe2000c101b06 */
[----:B------:R-:W-:Y:S05]  /*03e0*/  EXIT ;  /* 0x000000000000794d */ /* 0x000fea0003800000 */
.L_x_11:
[----:B------:R-:W-:-:S04]  /*03f0*/  LOP3.LUT R4, RZ, R5, RZ, 0x33, !PT ;  /* 0x00000005ff047212 */ /* 0x000fc800078e33ff */
[----:B------:R-:W-:-:S04]  /*0400*/  IADD3 R5, PT, PT, R4, R3, RZ ;  /* 0x0000000304057210 */ /* 0x000fc80007ffe0ff */
[----:B------:R-:W-:-:S13]  /*0410*/  ISETP.GT.AND P0, PT, R2, R5, PT ;  /* 0x000000050200720c */ /* 0x000fda0003f04270 */
[----:B------:R-:W-:Y:S05]  /*0420*/  @!P0 EXIT ;  /* 0x000000000000894d */ /* 0x000fea0003800000 */
[----:B0-----:R-:W0:Y:S08]  /*0430*/  LDC.64 R6, c[0x0][0x380] ;  /* 0x0000e000ff067b82 */ /* 0x001e300000000a00 */
[----:B-1----:R-:W1:Y:S01]  /*0440*/  LDC.64 R8, c[0x0][0x388] ;  /* 0x0000e200ff087b82 */ /* 0x002e620000000a00 */
[----:B0-----:R-:W-:-:S06]  /*0450*/  IMAD.WIDE R4, R0, 0x8, R6 ;  /* 0x0000000800047825 */ /* 0x001fcc00078e0206 */
[----:B------:R-:W2:Y:S01]  /*0460*/  LDG.E.64 R4, desc[UR6][R4.64] ;  /* 0x0000000604047981 */ /* 0x000ea2000c1e1b00 */
[----:B------:R-:W-:-:S04]  /*0470*/  IADD3 R3, PT, PT, -R2, R3, RZ ;  /* 0x0000000302037210 */ /* 0x000fc80007ffe1ff */
[----:B------:R-:W-:-:S04]  /*0480*/  LEA R3, R3, R0, 0x1 ;  /* 0x0000000003037211 */ /* 0x000fc800078e08ff */
[----:B------:R-:W-:-:S05]  /*0490*/  IADD3 R11, PT, PT, R3, -0x1, RZ ;  /* 0xffffffff030b7810 */ /* 0x000fca0007ffe0ff */
[----:B------:R-:W-:-:S04]  /*04a0*/  IMAD.WIDE R2, R11, 0x8, R6 ;  /* 0x000000080b027825 */ /* 0x000fc800078e0206 */
[--C-:B-1----:R-:W-:Y:S01]  /*04b0*/  IMAD.WIDE R6, R0, 0x8, R8.reuse ;  /* 0x0000000800067825 */ /* 0x102fe200078e0208 */
[----:B--2---:R-:W-:Y:S05]  /*04c0*/  STG.E.64 desc[UR6][R2.64], R4 ;  /* 0x0000000402007986 */ /* 0x004fea000c101b06 */
[----:B------:R-:W2:Y:S01]  /*04d0*/  LDG.E.64 R6, desc[UR6][R6.64] ;  /* 0x0000000606067981 */ /* 0x000ea2000c1e1b00 */
[----:B------:R-:W-:-:S05]  /*04e0*/  IMAD.WIDE R8, R11, 0x8, R8 ;  /* 0x000000080b087825 */ /* 0x000fca00078e0208 */
[----:B--2---:R-:W-:Y:S01]  /*04f0*/  STG.E.64 desc[UR6][R8.64], R6 ;  /* 0x0000000608007986 */ /* 0x004fe2000c101b06 */
[----:B------:R-:W-:Y:S05]  /*0500*/  EXIT ;  /* 0x000000000000794d */ /* 0x000fea0003800000 */
.L_x_12:
        /* <DEDUP_REMOVED lines=15> */
.L_x_131:


//--------------------- .text._Z5getDtPdS_S_      --------------------------
	.section	.text._Z5getDtPdS_S_,"ax",@progbits
	.align	128
        .global         _Z5getDtPdS_S_
        .type           _Z5getDtPdS_S_,@function
        .size           _Z5getDtPdS_S_,(.L_x_126 - _Z5getDtPdS_S_)
        .other          _Z5getDtPdS_S_,@"STO_CUDA_ENTRY STV_DEFAULT"
_Z5getDtPdS_S_:
.text._Z5getDtPdS_S_:
[----:B------:R-:W-:Y:S01]  /*0000*/  LDC R1, c[0x0][0x37c] ;  /* 0x0000df00ff017b82 */ /* 0x000fe20000000800 */
[----:B------:R-:W0:Y:S07]  /*0010*/  S2R R0, SR_TID.X ;  /* 0x0000000000007919 */ /* 0x000e2e0000002100 */
[----:B------:R-:W0:Y:S01]  /*0020*/  S2UR UR4, SR_CTAID.X ;  /* 0x00000000000479c3 */ /* 0x000e220000002500 */
[----:B------:R-:W1:Y:S07]  /*0030*/  LDCU.64 UR6, c[0x0][0x358] ;  /* 0x00006b00ff0677ac */ /* 0x000e6e0008000a00 */
[----:B------:R-:W0:Y:S08]  /*0040*/  LDC R9, c[0x0][0x360] ;  /* 0x0000d800ff097b82 */ /* 0x000e300000000800 */
[----:B------:R-:W2:Y:S01]  /*0050*/  LDC.64 R2, c[0x0][0x380] ;  /* 0x0000e000ff027b82 */ /* 0x000ea20000000a00 */
[----:B0-----:R-:W-:-:S04]  /*0060*/  IMAD R5, R9, UR4, R0 ;  /* 0x0000000409057c24 */ /* 0x001fc8000f8e0200 */
[----:B--2---:R-:W-:-:S06]  /*0070*/  IMAD.WIDE R2, R5, 0x8, R2 ;  /* 0x0000000805027825 */ /* 0x004fcc00078e0202 */
[----:B-1----:R-:W2:Y:S01]  /*0080*/  LDG.E.64 R2, desc[UR6][R2.64] ;  /* 0x0000000602027981 */ /* 0x002ea2000c1e1b00 */
[----:B------:R-:W0:Y:S01]  /*0090*/  S2UR UR5, SR_CgaCtaId ;  /* 0x00000000000579c3 */ /* 0x000e220000008800 */
[----:B------:R-:W-:Y:S01]  /*00a0*/  UMOV UR4, 0x400 ;  /* 0x0000040000047882 */ /* 0x000fe20000000000 */
[----:B------:R-:W-:Y:S01]  /*00b0*/  ISETP.GE.U32.AND P0, PT, R9, 0x2, PT ;  /* 0x000000020900780c */ /* 0x000fe20003f06070 */
[----:B0-----:R-:W-:-:S06]  /*00c0*/  ULEA UR4, UR5, UR4, 0x18 ;  /* 0x0000000405047291 */ /* 0x001fcc000f8ec0ff */
[----:B------:R-:W-:-:S05]  /*00d0*/  LEA R7, R0, UR4, 0x3 ;  /* 0x0000000400077c11 */ /* 0x000fca000f8e18ff */
[----:B--2---:R0:W-:Y:S01]  /*00e0*/  STS.64 [R7], R2 ;  /* 0x0000000207007388 */ /* 0x0041e20000000a00 */
[----:B------:R-:W-:Y:S06]  /*00f0*/  BAR.SYNC.DEFER_BLOCKING 0x0 ;  /* 0x0000000000007b1d */ /* 0x000fec0000010000 */
[----:B------:R-:W-:Y:S05]  /*0100*/  @!P0 BRA `(.L_x_13) ;  /* 0x0000000000408947 */ /* 0x000fea0003800000 */
[----:B------:R-:W-:-:S05]  /*0110*/  UMOV UR4, 0x1 ;  /* 0x0000000100047882 */ /* 0x000fca0000000000 */
.L_x_16:
[----:B-1----:R-:W-:Y:S01]  /*0120*/  IMAD.U32 R4, RZ, RZ, UR4 ;  /* 0x00000004ff047e24 */ /* 0x002fe2000f8e00ff */
[----:B------:R-:W-:Y:S01]  /*0130*/  USHF.L.U32 UR4, UR4, 0x1, URZ ;  /* 0x0000000104047899 */ /* 0x000fe200080006ff */
[----:B------:R-:W-:Y:S03]  /*0140*/  BSSY.RECONVERGENT B0, `(.L_x_14) ;  /* 0x0000009000007945 */ /* 0x000fe60003800200 */
[----:B------:R-:W-:-:S06]  /*0150*/  UIADD3 UR5, UPT, UPT, UR4, -0x1, URZ ;  /* 0xffffffff04057890 */ /* 0x000fcc000fffe0ff */
[----:B------:R-:W-:-:S13]  /*0160*/  LOP3.LUT P0, RZ, R0, UR5, RZ, 0xc0, !PT ;  /* 0x0000000500ff7c12 */ /* 0x000fda000f80c0ff */
[----:B------:R-:W-:Y:S05]  /*0170*/  @P0 BRA `(.L_x_15) ;  /* 0x0000000000140947 */ /* 0x000fea0003800000 */
[----:B------:R-:W-:Y:S01]  /*0180*/  IMAD R4, R4, 0x8, R7 ;  /* 0x0000000804047824 */ /* 0x000fe200078e0207 */
[----:B0-----:R-:W-:Y:S05]  /*0190*/  LDS.64 R2, [R7] ;  /* 0x0000000007027984 */ /* 0x001fea0000000a00 */
[----:B------:R-:W0:Y:S02]  /*01a0*/  LDS.64 R4, [R4] ;  /* 0x0000000004047984 */ /* 0x000e240000000a00 */
[----:B0-----:R-:W-:-:S14]  /*01b0*/  DSETP.GEU.AND P0, PT, R2, R4, PT ;  /* 0x000000040200722a */ /* 0x001fdc0003f0e000 */
[----:B------:R1:W-:Y:S02]  /*01c0*/  @!P0 STS.64 [R7], R4 ;  /* 0x0000000407008388 */ /* 0x0003e40000000a00 */
.L_x_15:
[----:B------:R-:W-:Y:S05]  /*01d0*/  BSYNC.RECONVERGENT B0 ;  /* 0x0000000000007941 */ /* 0x000fea0003800200 */
.L_x_14:
[----:B------:R-:W-:Y:S01]  /*01e0*/  BAR.SYNC.DEFER_BLOCKING 0x0 ;  /* 0x0000000000007b1d */ /* 0x000fe20000010000 */
[----:B------:R-:W-:-:S13]  /*01f0*/  ISETP.LE.U32.AND P0, PT, R9, UR4, PT ;  /* 0x0000000409007c0c */ /* 0x000fda000bf03070 */
[----:B------:R-:W-:Y:S05]  /*0200*/  @!P0 BRA `(.L_x_16) ;  /* 0xfffffffc00c48947 */ /* 0x000fea000383ffff */
.L_x_13:
[----:B------:R-:W-:-:S13]  /*0210*/  ISETP.NE.AND P0, PT, R0, RZ, PT ;  /* 0x000000ff0000720c */ /* 0x000fda0003f05270 */
[----:B------:R-:W-:Y:S05]  /*0220*/  @P0 EXIT ;  /* 0x000000000000094d */ /* 0x000fea0003800000 */
[----:B------:R-:W2:Y:S01]  /*0230*/  S2UR UR5, SR_CgaCtaId ;  /* 0x00000000000579c3 */ /* 0x000ea20000008800 */
[----:B------:R-:W-:Y:S01]  /*0240*/  UMOV UR4, 0x400 ;  /* 0x0000040000047882 */ /* 0x000fe20000000000 */
[----:B0-----:R-:W-:-:S06]  /*0250*/  IMAD.MOV.U32 R2, RZ, RZ, 0x1 ;  /* 0x00000001ff027424 */ /* 0x001fcc00078e00ff */
[----:B------:R-:W0:Y:S01]  /*0260*/  LDC R12, c[0x3][0x84] ;  /* 0x00c02100ff0c7b82 */ /* 0x000e220000000800 */
[----:B--2---:R-:W-:Y:S01]  /*0270*/  ULEA UR4, UR5, UR4, 0x18 ;  /* 0x0000000405047291 */ /* 0x004fe2000f8ec0ff */
[----:B0-----:R-:W-:-:S08]  /*0280*/  FSETP.GEU.AND P1, PT, |R12|, 6.5827683646048100446e-37, PT ;  /* 0x036000000c00780b */ /* 0x001fd00003f2e200 */
[----:B-1----:R-:W0:Y:S02]  /*0290*/  LDS.64 R4, [UR4] ;  /* 0x00000004ff047984 */ /* 0x002e240008000a00 */
[----:B------:R-:W1:Y:S01]  /*02a0*/  LDCU.64 UR4, c[0x3][0x80] ;  /* 0x00c01000ff0477ac */ /* 0x000e620008000a00 */
[----:B0-----:R-:W0:Y:S02]  /*02b0*/  MUFU.RCP64H R3, R5 ;  /* 0x0000000500037308 */ /* 0x001e240000001800 */
[----:B0-----:R-:W-:-:S08]  /*02c0*/  DFMA R6, -R4, R2, 1 ;  /* 0x3ff000000406742b */ /* 0x001fd00000000102 */
[----:B------:R-:W-:-:S08]  /*02d0*/  DFMA R6, R6, R6, R6 ;  /* 0x000000060606722b */ /* 0x000fd00000000006 */
[----:B------:R-:W-:-:S08]  /*02e0*/  DFMA R6, R2, R6, R2 ;  /* 0x000000060206722b */ /* 0x000fd00000000002 */
[----:B------:R-:W-:-:S08]  /*02f0*/  DFMA R2, -R4, R6, 1 ;  /* 0x3ff000000402742b */ /* 0x000fd00000000106 */
[----:B------:R-:W-:Y:S01]  /*0300*/  DFMA R2, R6, R2, R6 ;  /* 0x000000020602722b */ /* 0x000fe20000000006 */
[----:B------:R-:W0:Y:S07]  /*0310*/  LDC.64 R6, c[0x0][0x388] ;  /* 0x0000e200ff067b82 */ /* 0x000e2e0000000a00 */
[----:B-1----:R-:W-:-:S08]  /*0320*/  DMUL R8, R2, UR4 ;  /* 0x0000000402087c28 */ /* 0x002fd00008000000 */
[----:B------:R-:W-:-:S08]  /*0330*/  DFMA R10, -R4, R8, UR4 ;  /* 0x00000004040a7e2b */ /* 0x000fd00008000108 */
[----:B------:R-:W-:Y:S01]  /*0340*/  DFMA R2, R2, R10, R8 ;  /* 0x0000000a0202722b */ /* 0x000fe20000000008 */
[----:B0-----:R0:W-:Y:S09]  /*0350*/  STG.E.64 desc[UR6][R6.64], R4 ;  /* 0x0000000406007986 */ /* 0x0011f2000c101b06 */
[----:B------:R-:W-:-:S05]  /*0360*/  FFMA R0, RZ, R5, R3 ;  /* 0x00000005ff007223 */ /* 0x000fca0000000003 */
[----:B------:R-:W-:-:S13]  /*0370*/  FSETP.GT.AND P0, PT, |R0|, 1.469367938527859385e-39, PT ;  /* 0x001000000000780b */ /* 0x000fda0003f04200 */
[----:B0-----:R-:W-:Y:S05]  /*0380*/  @P0 BRA P1, `(.L_x_17) ;  /* 0x0000000000100947 */ /* 0x001fea0000800000 */
[----:B------:R-:W-:-:S07]  /*0390*/  MOV R0, 0x3b0 ;  /* 0x000003b000007802 */ /* 0x000fce0000000f00 */
[----:B------:R-:W-:Y:S05]  /*03a0*/  CALL.REL.NOINC `($__internal_0_$__cuda_sm20_div_rn_f64_full) ;  /* 0x00000000003c7944 */ /* 0x000fea0003c00000 */
[----:B------:R-:W-:Y:S02]  /*03b0*/  IMAD.MOV.U32 R2, RZ, RZ, R12 ;  /* 0x000000ffff027224 */ /* 0x000fe400078e000c */
[----:B------:R-:W-:-:S07]  /*03c0*/  IMAD.MOV.U32 R3, RZ, RZ, R13 ;  /* 0x000000ffff037224 */ /* 0x000fce00078e000d */
.L_x_17:
[----:B------:R-:W0:Y:S02]  /*03d0*/  LDC.64 R8, c[0x3][0x68] ;  /* 0x00c01a00ff087b82 */ /* 0x000e240000000a00 */
[----:B0-----:R-:W-:-:S08]  /*03e0*/  DMUL R4, R8, 100 ;  /* 0x4059000008047828 */ /* 0x001fd00000000000 */
[----:B------:R-:W-:-:S14]  /*03f0*/  DSETP.GE.AND P0, PT, R2, R4, PT ;  /* 0x000000040200722a */ /* 0x000fdc0003f06000 */
[----:B------:R-:W0:Y:S02]  /*0400*/  @P0 LDC.64 R6, c[0x0][0x390] ;  /* 0x0000e400ff060b82 */ /* 0x000e240000000a00 */
[----:B0-----:R0:W-:Y:S01]  /*0410*/  @P0 STG.E.64 desc[UR6][R6.64], R4 ;  /* 0x0000000406000986 */ /* 0x0011e2000c101b06 */
[----:B------:R-:W-:Y:S05]  /*0420*/  @P0 EXIT ;  /* 0x000000000000094d */ /* 0x000fea0003800000 */
[----:B------:R-:W-:-:S14]  /*0430*/  DSETP.GTU.AND P0, PT, R2, R8, PT ;  /* 0x000000080200722a */ /* 0x000fdc0003f0c000 */
[----:B0-----:R-:W0:Y:S02]  /*0440*/  @!P0 LDC.64 R4, c[0x0][0x390] ;  /* 0x0000e400ff048b82 */ /* 0x001e240000000a00 */
[----:B0-----:R0:W-:Y:S01]  /*0450*/  @!P0 STG.E.64 desc[UR6][R4.64], R8 ;  /* 0x0000000804008986 */ /* 0x0011e2000c101b06 */
[----:B------:R-:W-:Y:S05]  /*0460*/  @!P0 EXIT ;  /* 0x000000000000894d */ /* 0x000fea0003800000 */
[----:B0-----:R-:W0:Y:S02]  /*0470*/  LDC.64 R4, c[0x0][0x390] ;  /* 0x0000e400ff047b82 */ /* 0x001e240000000a00 */
[----:B0-----:R-:W-:Y:S01]  /*0480*/  STG.E.64 desc[UR6][R4.64], R2 ;  /* 0x0000000204007986 */ /* 0x001fe2000c101b06 */
[----:B------:R-:W-:Y:S05]  /*0490*/  EXIT ;  /* 0x000000000000794d */ /* 0x000fea0003800000 */
        .weak           $__internal_0_$__cuda_sm20_div_rn_f64_full
        .type           $__internal_0_$__cuda_sm20_div_rn_f64_full,@function
        .size           $__internal_0_$__cuda_sm20_div_rn_f64_full,(.L_x_126 - $__internal_0_$__cuda_sm20_div_rn_f64_full)
$__internal_0_$__cuda_sm20_div_rn_f64_full:
[C---:B------:R-:W-:Y:S01]  /*04a0*/  FSETP.GEU.AND P0, PT, |R5|.reuse, 1.469367938527859385e-39, PT ;  /* 0x001000000500780b */ /* 0x040fe20003f0e200 */
[----:B------:R-:W0:Y:S01]  /*04b0*/  LDC.64 R6, c[0x3][0x80] ;  /* 0x00c02000ff067b82 */ /* 0x000e220000000a00 */
[C---:B------:R-:W-:Y:S01]  /*04c0*/  LOP3.LUT R2, R5.reuse, 0x800fffff, RZ, 0xc0, !PT ;  /* 0x800fffff05027812 */ /* 0x040fe200078ec0ff */
[----:B------:R-:W-:Y:S01]  /*04d0*/  IMAD.MOV.U32 R8, RZ, RZ, 0x1 ;  /* 0x00000001ff087424 */ /* 0x000fe200078e00ff */
[----:B------:R-:W-:Y:S01]  /*04e0*/  LOP3.LUT R17, R5, 0x7ff00000, RZ, 0xc0, !PT ;  /* 0x7ff0000005117812 */ /* 0x000fe200078ec0ff */
[----:B------:R-:W-:Y:S01]  /*04f0*/  IMAD.MOV.U32 R13, RZ, RZ, 0x1ca00000 ;  /* 0x1ca00000ff0d7424 */ /* 0x000fe200078e00ff */
[----:B------:R-:W-:Y:S01]  /*0500*/  LOP3.LUT R3, R2, 0x3ff00000, RZ, 0xfc, !PT ;  /* 0x3ff0000002037812 */ /* 0x000fe200078efcff */
[----:B------:R-:W-:-:S06]  /*0510*/  IMAD.MOV.U32 R2, RZ, RZ, R4 ;  /* 0x000000ffff027224 */ /* 0x000fcc00078e0004 */
[----:B------:R-:W-:-:S06]  /*0520*/  @!P0 DMUL R2, R4, 8.98846567431157953865e+307 ;  /* 0x7fe0000004028828 */ /* 0x000fcc0000000000 */
[----:B------:R-:W1:Y:S01]  /*0530*/  MUFU.RCP64H R9, R3 ;  /* 0x0000000300097308 */ /* 0x000e620000001800 */
[----:B0-----:R-:W-:-:S04]  /*0540*/  LOP3.LUT R12, R7, 0x7ff00000, RZ, 0xc0, !PT ;  /* 0x7ff00000070c7812 */ /* 0x001fc800078ec0ff */
[----:B------:R-:W-:Y:S01]  /*0550*/  ISETP.GE.U32.AND P1, PT, R12, R17, PT ;  /* 0x000000110c00720c */ /* 0x000fe20003f26070 */
[----:B------:R-:W-:Y:S01]  /*0560*/  IMAD.MOV.U32 R19, RZ, RZ, R12 ;  /* 0x000000ffff137224 */ /* 0x000fe200078e000c */
[----:B-1----:R-:W-:-:S08]  /*0570*/  DFMA R10, R8, -R2, 1 ;  /* 0x3ff00000080a742b */ /* 0x002fd00000000802 */
[----:B------:R-:W-:-:S08]  /*0580*/  DFMA R10, R10, R10, R10 ;  /* 0x0000000a0a0a722b */ /* 0x000fd0000000000a */
[----:B------:R-:W-:Y:S01]  /*0590*/  DFMA R10, R8, R10, R8 ;  /* 0x0000000a080a722b */ /* 0x000fe20000000008 */
[----:B------:R-:W-:Y:S02]  /*05a0*/  SEL R8, R13, 0x63400000, !P1 ;  /* 0x634000000d087807 */ /* 0x000fe40004800000 */
[----:B------:R-:W-:Y:S02]  /*05b0*/  FSETP.GEU.AND P1, PT, |R7|, 1.469367938527859385e-39, PT ;  /* 0x001000000700780b */ /* 0x000fe40003f2e200 */
[----:B------:R-:W-:Y:S01]  /*05c0*/  LOP3.LUT R9, R8, 0x800fffff, R7, 0xf8, !PT ;  /* 0x800fffff08097812 */ /* 0x000fe200078ef807 */
[----:B------:R-:W-:Y:S02]  /*05d0*/  IMAD.MOV.U32 R8, RZ, RZ, R6 ;  /* 0x000000ffff087224 */ /* 0x000fe400078e0006 */
[----:B------:R-:W-:-:S08]  /*05e0*/  DFMA R14, R10, -R2, 1 ;  /* 0x3ff000000a0e742b */ /* 0x000fd00000000802 */
[----:B------:R-:W-:Y:S01]  /*05f0*/  DFMA R10, R10, R14, R10 ;  /* 0x0000000e0a0a722b */ /* 0x000fe2000000000a */
[----:B------:R-:W-:Y:S10]  /*0600*/  @P1 BRA `(.L_x_18) ;  /* 0x0000000000201947 */ /* 0x000ff40003800000 */
[----:B------:R-:W-:-:S04]  /*0610*/  LOP3.LUT R15, R5, 0x7ff00000, RZ, 0xc0, !PT ;  /* 0x7ff00000050f7812 */ /* 0x000fc800078ec0ff */
[----:B------:R-:W-:-:S04]  /*0620*/  ISETP.GE.U32.AND P1, PT, R12, R15, PT ;  /* 0x0000000f0c00720c */ /* 0x000fc80003f26070 */
[----:B------:R-:W-:-:S04]  /*0630*/  SEL R14, R13, 0x63400000, !P1 ;  /* 0x634000000d0e7807 */ /* 0x000fc80004800000 */
[----:B------:R-:W-:-:S04]  /*0640*/  LOP3.LUT R14, R14, 0x80000000, R7, 0xf8, !PT ;  /* 0x800000000e0e7812 */ /* 0x000fc800078ef807 */
[----:B------:R-:W-:Y:S01]  /*0650*/  LOP3.LUT R15, R14, 0x100000, RZ, 0xfc, !PT ;  /* 0x001000000e0f7812 */ /* 0x000fe200078efcff */
[----:B------:R-:W-:-:S06]  /*0660*/  IMAD.MOV.U32 R14, RZ, RZ, RZ ;  /* 0x000000ffff0e7224 */ /* 0x000fcc00078e00ff */
[----:B------:R-:W-:-:S10]  /*0670*/  DFMA R8, R8, 2, -R14 ;  /* 0x400000000808782b */ /* 0x000fd4000000080e */
[----:B------:R-:W-:-:S07]  /*0680*/  LOP3.LUT R19, R9, 0x7ff00000, RZ, 0xc0, !PT ;  /* 0x7ff0000009137812 */ /* 0x000fce00078ec0ff */
.L_x_18:
[----:B------:R-:W-:Y:S01]  /*0690*/  IMAD.MOV.U32 R18, RZ, RZ, R17 ;  /* 0x000000ffff127224 */ /* 0x000fe200078e0011 */
[----:B------:R-:W-:Y:S01]  /*06a0*/  @!P0 LOP3.LUT R18, R3, 0x7ff00000, RZ, 0xc0, !PT ;  /* 0x7ff0000003128812 */ /* 0x000fe200078ec0ff */
[----:B------:R-:W-:Y:S01]  /*06b0*/  VIADD R20, R19, 0xffffffff ;  /* 0xffffffff13147836 */ /* 0x000fe20000000000 */
[----:B------:R-:W-:-:S03]  /*06c0*/  DMUL R14, R10, R8 ;  /* 0x000000080a0e7228 */ /* 0x000fc60000000000 */
[----:B------:R-:W-:Y:S01]  /*06d0*/  VIADD R21, R18, 0xffffffff ;  /* 0xffffffff12157836 */ /* 0x000fe20000000000 */
[----:B------:R-:W-:-:S04]  /*06e0*/  ISETP.GT.U32.AND P0, PT, R20, 0x7feffffe, PT ;  /* 0x7feffffe1400780c */ /* 0x000fc80003f04070 */
[----:B------:R-:W-:Y:S01]  /*06f0*/  ISETP.GT.U32.OR P0, PT, R21, 0x7feffffe, P0 ;  /* 0x7feffffe1500780c */ /* 0x000fe20000704470 */
[----:B------:R-:W-:-:S08]  /*0700*/  DFMA R16, R14, -R2, R8 ;  /* 0x800000020e10722b */ /* 0x000fd00000000008 */
[----:B------:R-:W-:-:S04]  /*0710*/  DFMA R10, R10, R16, R14 ;  /* 0x000000100a0a722b */ /* 0x000fc8000000000e */
[----:B------:R-:W-:Y:S07]  /*0720*/  @P0 BRA `(.L_x_19) ;  /* 0x00000000006c0947 */ /* 0x000fee0003800000 */
[----:B------:R-:W-:-:S04]  /*0730*/  LOP3.LUT R7, R5, 0x7ff00000, RZ, 0xc0, !PT ;  /* 0x7ff0000005077812 */ /* 0x000fc800078ec0ff */
[CC--:B------:R-:W-:Y:S02]  /*0740*/  VIADDMNMX R6, R12.reuse, -R7.reuse, 0xb9600000, !PT ;  /* 0xb96000000c067446 */ /* 0x0c0fe40007800907 */
[----:B------:R-:W-:Y:S02]  /*0750*/  ISETP.GE.U32.AND P0, PT, R12, R7, PT ;  /* 0x000000070c00720c */ /* 0x000fe40003f06070 */
[----:B------:R-:W-:Y:S02]  /*0760*/  VIMNMX R6, PT, PT, R6, 0x46a00000, PT ;  /* 0x46a0000006067848 */ /* 0x000fe40003fe0100 */
[----:B------:R-:W-:-:S05]  /*0770*/  SEL R13, R13, 0x63400000, !P0 ;  /* 0x634000000d0d7807 */ /* 0x000fca0004000000 */
[----:B------:R-:W-:Y:S02]  /*0780*/  IMAD.IADD R14, R6, 0x1, -R13 ;  /* 0x00000001060e7824 */ /* 0x000fe400078e0a0d */
[----:B------:R-:W-:Y:S02]  /*0790*/  IMAD.MOV.U32 R6, RZ, RZ, RZ ;  /* 0x000000ffff067224 */ /* 0x000fe400078e00ff */
[----:B------:R-:W-:-:S06]  /*07a0*/  VIADD R7, R14, 0x7fe00000 ;  /* 0x7fe000000e077836 */ /* 0x000fcc0000000000 */
[----:B------:R-:W-:-:S10]  /*07b0*/  DMUL R12, R10, R6 ;  /* 0x000000060a0c7228 */ /* 0x000fd40000000000 */
[----:B------:R-:W-:-:S13]  /*07c0*/  FSETP.GTU.AND P0, PT, |R13|, 1.469367938527859385e-39, PT ;  /* 0x001000000d00780b */ /* 0x000fda0003f0c200 */
[----:B------:R-:W-:Y:S05]  /*07d0*/  @P0 BRA `(.L_x_20) ;  /* 0x0000000000980947 */ /* 0x000fea0003800000 */
[----:B------:R-:W-:Y:S01]  /*07e0*/  DFMA R2, R10, -R2, R8 ;  /* 0x800000020a02722b */ /* 0x000fe20000000008 */
[----:B------:R-:W-:-:S09]  /*07f0*/  IMAD.MOV.U32 R6, RZ, RZ, RZ ;  /* 0x000000ffff067224 */ /* 0x000fd200078e00ff */
[C---:B------:R-:W-:Y:S02]  /*0800*/  FSETP.NEU.AND P0, PT, R3.reuse, RZ, PT ;  /* 0x000000ff0300720b */ /* 0x040fe40003f0d000 */
[----:B------:R-:W-:-:S04]  /*0810*/  LOP3.LUT R5, R3, 0x80000000, R5, 0x48, !PT ;  /* 0x8000000003057812 */ /* 0x000fc800078e4805 */
[----:B------:R-:W-:-:S07]  /*0820*/  LOP3.LUT R7, R5, R7, RZ, 0xfc, !PT ;  /* 0x0000000705077212 */ /* 0x000fce00078efcff */
[----:B------:R-:W-:Y:S05]  /*0830*/  @!P0 BRA `(.L_x_20) ;  /* 0x0000000000808947 */ /* 0x000fea0003800000 */
[----:B------:R-:W-:Y:S01]  /*0840*/  IMAD.MOV R3, RZ, RZ, -R14 ;  /* 0x000000ffff037224 */ /* 0x000fe200078e0a0e */
[----:B------:R-:W-:Y:S01]  /*0850*/  DMUL.RP R6, R10, R6 ;  /* 0x000000060a067228 */ /* 0x000fe20000008000 */
[----:B------:R-:W-:-:S06]  /*0860*/  IMAD.MOV.U32 R2, RZ, RZ, RZ ;  /* 0x000000ffff027224 */ /* 0x000fcc00078e00ff */
[----:B------:R-:W-:-:S03]  /*0870*/  DFMA R2, R12, -R2, R10 ;  /* 0x800000020c02722b */ /* 0x000fc6000000000a */
[----:B------:R-:W-:-:S03]  /*0880*/  LOP3.LUT R5, R7, R5, RZ, 0x3c, !PT ;  /* 0x0000000507057212 */ /* 0x000fc600078e3cff */
[----:B------:R-:W-:-:S04]  /*0890*/  IADD3 R2, PT, PT, -R14, -0x43300000, RZ ;  /* 0xbcd000000e027810 */ /* 0x000fc80007ffe1ff */
[----:B------:R-:W-:-:S04]  /*08a0*/  FSETP.NEU.AND P0, PT, |R3|, R2, PT ;  /* 0x000000020300720b */ /* 0x000fc80003f0d200 */
[----:B------:R-:W-:Y:S02]  /*08b0*/  FSEL R12, R6, R12, !P0 ;  /* 0x0000000c060c7208 */ /* 0x000fe40004000000 */
[----:B------:R-:W-:Y:S01]  /*08c0*/  FSEL R13, R5, R13, !P0 ;  /* 0x0000000d050d7208 */ /* 0x000fe20004000000 */
[----:B------:R-:W-:Y:S06]  /*08d0*/  BRA `(.L_x_20) ;  /* 0x0000000000587947 */ /* 0x000fec0003800000 */
.L_x_19:
[----:B------:R-:W0:Y:S02]  /*08e0*/  LDC.64 R2, c[0x3][0x80] ;  /* 0x00c02000ff027b82 */ /* 0x000e240000000a00 */
[----:B0-----:R-:W-:-:S14]  /*08f0*/  DSETP.NAN.AND P0, PT, R2, R2, PT ;  /* 0x000000020200722a */ /* 0x001fdc0003f08000 */
[----:B------:R-:W-:Y:S05]  /*0900*/  @P0 BRA `(.L_x_21) ;  /* 0x0000000000440947 */ /* 0x000fea0003800000 */
[----:B------:R-:W-:-:S14]  /*0910*/  DSETP.NAN.AND P0, PT, R4, R4, PT ;  /* 0x000000040400722a */ /* 0x000fdc0003f08000 */
[----:B------:R-:W-:Y:S05]  /*0920*/  @P0 BRA `(.L_x_22) ;  /* 0x0000000000300947 */ /* 0x000fea0003800000 */
[----:B------:R-:W-:Y:S01]  /*0930*/  ISETP.NE.AND P0, PT, R19, R18, PT ;  /* 0x000000121300720c */ /* 0x000fe20003f05270 */
[----:B------:R-:W-:Y:S02]  /*0940*/  IMAD.MOV.U32 R12, RZ, RZ, 0x0 ;  /* 0x00000000ff0c7424 */ /* 0x000fe400078e00ff */
[----:B------:R-:W-:-:S10]  /*0950*/  IMAD.MOV.U32 R13, RZ, RZ, -0x80000 ;  /* 0xfff80000ff0d7424 */ /* 0x000fd400078e00ff */
[----:B------:R-:W-:Y:S05]  /*0960*/  @!P0 BRA `(.L_x_20) ;  /* 0x0000000000348947 */ /* 0x000fea0003800000 */
[----:B------:R-:W-:Y:S02]  /*0970*/  ISETP.NE.AND P0, PT, R19, 0x7ff00000, PT ;  /* 0x7ff000001300780c */ /* 0x000fe40003f05270 */
[----:B------:R-:W-:Y:S02]  /*0980*/  LOP3.LUT R13, R5, 0x80000000, R7, 0x48, !PT ;  /* 0x80000000050d7812 */ /* 0x000fe400078e4807 */
[----:B------:R-:W-:-:S13]  /*0990*/  ISETP.EQ.OR P0, PT, R18, RZ, !P0 ;  /* 0x000000ff1200720c */ /* 0x000fda0004702670 */
[----:B------:R-:W-:Y:S01]  /*09a0*/  @P0 LOP3.LUT R2, R13, 0x7ff00000, RZ, 0xfc, !PT ;  /* 0x7ff000000d020812 */ /* 0x000fe200078efcff */
[----:B------:R-:W-:Y:S02]  /*09b0*/  @!P0 IMAD.MOV.U32 R12, RZ, RZ, RZ ;  /* 0x000000ffff0c8224 */ /* 0x000fe400078e00ff */
[----:B------:R-:W-:Y:S02]  /*09c0*/  @P0 IMAD.MOV.U32 R12, RZ, RZ, RZ ;  /* 0x000000ffff0c0224 */ /* 0x000fe400078e00ff */
[----:B------:R-:W-:Y:S01]  /*09d0*/  @P0 IMAD.MOV.U32 R13, RZ, RZ, R2 ;  /* 0x000000ffff0d0224 */ /* 0x000fe200078e0002 */
[----:B------:R-:W-:Y:S06]  /*09e0*/  BRA `(.L_x_20) ;  /* 0x0000000000147947 */ /* 0x000fec0003800000 */
.L_x_22:
[----:B------:R-:W-:Y:S01]  /*09f0*/  LOP3.LUT R13, R5, 0x80000, RZ, 0xfc, !PT ;  /* 0x00080000050d7812 */ /* 0x000fe200078efcff */
[----:B------:R-:W-:Y:S01]  /*0a00*/  IMAD.MOV.U32 R12, RZ, RZ, R4 ;  /* 0x000000ffff0c7224 */ /* 0x000fe200078e0004 */
[----:B------:R-:W-:Y:S06]  /*0a10*/  BRA `(.L_x_20) ;  /* 0x0000000000087947 */ /* 0x000fec0003800000 */
.L_x_21:
[----:B------:R-:W-:Y:S01]  /*0a20*/  LOP3.LUT R13, R7, 0x80000, RZ, 0xfc, !PT ;  /* 0x00080000070d7812 */ /* 0x000fe200078efcff */
[----:B------:R-:W-:-:S07]  /*0a30*/  IMAD.MOV.U32 R12, RZ, RZ, R6 ;  /* 0x000000ffff0c7224 */ /* 0x000fce00078e0006 */
.L_x_20:
[----:B------:R-:W-:Y:S02]  /*0a40*/  IMAD.MOV.U32 R2, RZ, RZ, R0 ;  /* 0x000000ffff027224 */ /* 0x000fe400078e0000 */
[----:B------:R-:W-:-:S04]  /*0a50*/  IMAD.MOV.U32 R3, RZ, RZ, 0x0 ;  /* 0x00000000ff037424 */ /* 0x000fc800078e00ff */
[----:B------:R-:W-:Y:S05]  /*0a60*/  RET.REL.NODEC R2 `(_Z5getDtPdS_S_) ;  /* 0xfffffff402647950 */ /* 0x000fea0003c3ffff */
.L_x_23:
        /* <DEDUP_REMOVED lines=9> */
.L_x_126:


//--------------------- .text._Z7getMaxX6FieldsPd --------------------------
	.section	.text._Z7getMaxX6FieldsPd,"ax",@progbits
	.align	128
        .global         _Z7getMaxX6FieldsPd
        .type           _Z7getMaxX6FieldsPd,@function
        .size           _Z7getMaxX6FieldsPd,(.L_x_133 - _Z7getMaxX6FieldsPd)
        .other          _Z7getMaxX6FieldsPd,@"STO_CUDA_ENTRY STV_DEFAULT"
_Z7getMaxX6FieldsPd:
.text._Z7getMaxX6FieldsPd:
[----:B------:R-:W-:Y:S01]  /*0000*/  LDC R1, c[0x0][0x37c] ;  /* 0x0000df00ff017b82 */ /* 0x000fe20000000800 */
[----:B------:R-:W0:Y:S01]  /*0010*/  S2R R0, SR_CTAID.X ;  /* 0x0000000000007919 */ /* 0x000e220000002500 */
[----:B------:R-:W1:Y:S01]  /*0020*/  LDCU.64 UR10, c[0x3][0x58] ;  /* 0x00c00b00ff0a77ac */ /* 0x000e620008000a00 */
[----:B------:R-:W2:Y:S01]  /*0030*/  S2R R11, SR_TID.X ;  /* 0x00000000000b7919 */ /* 0x000ea20000002100 */
[----:B------:R-:W1:Y:S01]  /*0040*/  LDCU UR8, c[0x0][0x360] ;  /* 0x00006c00ff0877ac */ /* 0x000e620008000800 */
[----:B------:R-:W3:Y:S01]  /*0050*/  LDCU.64 UR6, c[0x0][0x358] ;  /* 0x00006b00ff0677ac */ /* 0x000ee20008000a00 */
[----:B-1----:R-:W-:Y:S01]  /*0060*/  ULEA UR4, UR11, UR8, 0x1 ;  /* 0x000000080b047291 */ /* 0x002fe2000f8e08ff */
[C---:B0-----:R-:W-:Y:S01]  /*0070*/  ISETP.GE.AND P0, PT, R0.reuse, UR10, PT ;  /* 0x0000000a00007c0c */ /* 0x041fe2000bf06270 */
[----:B------:R-:W-:Y:S02]  /*0080*/  VIADD R8, R0, UR11 ;  /* 0x0000000b00087c36 */ /* 0x000fe40008000000 */
[----:B--2---:R-:W-:-:S04]  /*0090*/  VIADD R9, R11, UR11 ;  /* 0x0000000b0b097c36 */ /* 0x004fc80008000000 */
[----:B------:R-:W-:-:S06]  /*00a0*/  IMAD R5, R8, UR4, R9 ;  /* 0x0000000408057c24 */ /* 0x000fcc000f8e0209 */
[----:B------:R-:W0:Y:S08]  /*00b0*/  @!P0 LDC.64 R2, c[0x0][0x390] ;  /* 0x0000e400ff028b82 */ /* 0x000e300000000a00 */
[----:B------:R-:W1:Y:S01]  /*00c0*/  @P0 LDC.64 R6, c[0x0][0x398] ;  /* 0x0000e600ff060b82 */ /* 0x000e620000000a00 */
[----:B0-----:R-:W-:-:S05]  /*00d0*/  @!P0 IMAD.WIDE R2, R5, 0x8, R2 ;  /* 0x0000000805028825 */ /* 0x001fca00078e0202 */
[----:B---3--:R-:W2:Y:S01]  /*00e0*/  @!P0 LDG.E.64 R4, desc[UR6][R2.64] ;  /* 0x0000000602048981 */ /* 0x008ea2000c1e1b00 */
[----:B------:R-:W-:-:S05]  /*00f0*/  IADD3 R8, PT, PT, R8, -UR10, RZ ;  /* 0x8000000a08087c10 */ /* 0x000fca000fffe0ff */
[----:B------:R-:W-:-:S04]  /*0100*/  IMAD R9, R8, UR4, R9 ;  /* 0x0000000408097c24 */ /* 0x000fc8000f8e0209 */
[----:B-1----:R-:W-:Y:S01]  /*0110*/  @P0 IMAD.WIDE R6, R9, 0x8, R6 ;  /* 0x0000000809060825 */ /* 0x002fe200078e0206 */
[----:B------:R-:W0:Y:S04]  /*0120*/  S2UR UR5, SR_CgaCtaId ;  /* 0x00000000000579c3 */ /* 0x000e280000008800 */
[----:B------:R-:W2:Y:S01]  /*0130*/  @P0 LDG.E.64 R4, desc[UR6][R6.64] ;  /* 0x0000000606040981 */ /* 0x000ea2000c1e1b00 */
[----:B------:R-:W-:Y:S01]  /*0140*/  IMAD.U32 R8, RZ, RZ, UR8 ;  /* 0x00000008ff087e24 */ /* 0x000fe2000f8e00ff */
[----:B------:R-:W-:Y:S02]  /*0150*/  UMOV UR4, 0x400 ;  /* 0x0000040000047882 */ /* 0x000fe40000000000 */
[----:B0-----:R-:W-:Y:S02]  /*0160*/  ULEA UR4, UR5, UR4, 0x18 ;  /* 0x0000000405047291 */ /* 0x001fe4000f8ec0ff */
[----:B------:R-:W-:-:S04]  /*0170*/  ISETP.GE.U32.AND P0, PT, R8, 0x2, PT ;  /* 0x000000020800780c */ /* 0x000fc80003f06070 */
[----:B------:R-:W-:Y:S01]  /*0180*/  LEA R9, R11, UR4, 0x3 ;  /* 0x000000040b097c11 */ /* 0x000fe2000f8e18ff */
[----:B--2---:R-:W-:-:S07]  /*0190*/  DADD R4, -RZ, |R4| ;  /* 0x00000000ff047229 */ /* 0x004fce0000000504 */
[----:B------:R0:W-:Y:S01]  /*01a0*/  STS.64 [R9], R4 ;  /* 0x0000000409007388 */ /* 0x0001e20000000a00 */
[----:B------:R-:W-:Y:S06]  /*01b0*/  BAR.SYNC.DEFER_BLOCKING 0x0 ;  /* 0x0000000000007b1d */ /* 0x000fec0000010000 */
[----:B------:R-:W-:Y:S05]  /*01c0*/  @!P0 BRA `(.L_x_24) ;  /* 0x0000000000388947 */ /* 0x000fea0003800000 */
.L_x_27:
[----:B------:R-:W-:Y:S01]  /*01d0*/  MOV R6, R8 ;  /* 0x0000000800067202 */ /* 0x000fe20000000f00 */
[----:B------:R-:W-:Y:S01]  /*01e0*/  BSSY.RECONVERGENT B0, `(.L_x_25) ;  /* 0x0000009000007945 */ /* 0x000fe20003800200 */
[----:B------:R-:W-:-:S04]  /*01f0*/  SHF.R.U32.HI R8, RZ, 0x1, R8 ;  /* 0x00000001ff087819 */ /* 0x000fc80000011608 */
[----:B------:R-:W-:-:S13]  /*0200*/  ISETP.GE.U32.AND P0, PT, R11, R8, PT ;  /* 0x000000080b00720c */ /* 0x000fda0003f06070 */
[----:B-1----:R-:W-:Y:S05]  /*0210*/  @P0 BRA `(.L_x_26) ;  /* 0x0000000000140947 */ /* 0x002fea0003800000 */
[----:B0-----:R-:W-:Y:S01]  /*0220*/  IMAD R4, R8, 0x8, R9 ;  /* 0x0000000808047824 */ /* 0x001fe200078e0209 */
[----:B------:R-:W-:Y:S05]  /*0230*/  LDS.64 R2, [R9] ;  /* 0x0000000009027984 */ /* 0x000fea0000000a00 */
[----:B------:R-:W0:Y:S02]  /*0240*/  LDS.64 R4, [R4] ;  /* 0x0000000004047984 */ /* 0x000e240000000a00 */
[----:B0-----:R-:W-:-:S14]  /*0250*/  DSETP.GEU.AND P0, PT, R2, R4, PT ;  /* 0x000000040200722a */ /* 0x001fdc0003f0e000 */
[----:B------:R1:W-:Y:S02]  /*0260*/  @!P0 STS.64 [R9], R4 ;  /* 0x0000000409008388 */ /* 0x0003e40000000a00 */
.L_x_26:
[----:B------:R-:W-:Y:S05]  /*0270*/  BSYNC.RECONVERGENT B0 ;  /* 0x0000000000007941 */ /* 0x000fea0003800200 */
.L_x_25:
[----:B------:R-:W-:Y:S01]  /*0280*/  BAR.SYNC.DEFER_BLOCKING 0x0 ;  /* 0x0000000000007b1d */ /* 0x000fe20000010000 */
[----:B------:R-:W-:-:S13]  /*0290*/  ISETP.GT.U32.AND P0, PT, R6, 0x3, PT ;  /* 0x000000030600780c */ /* 0x000fda0003f04070 */
[----:B------:R-:W-:Y:S05]  /*02a0*/  @P0 BRA `(.L_x_27) ;  /* 0xfffffffc00c80947 */ /* 0x000fea000383ffff */
.L_x_24:
[----:B------:R-:W-:-:S13]  /*02b0*/  ISETP.NE.AND P0, PT, R11, RZ, PT ;  /* 0x000000ff0b00720c */ /* 0x000fda0003f05270 */
[----:B------:R-:W-:Y:S05]  /*02c0*/  @P0 EXIT ;  /* 0x000000000000094d */ /* 0x000fea0003800000 */
[----:B------:R-:W2:Y:S01]  /*02d0*/  S2UR UR5, SR_CgaCtaId ;  /* 0x00000000000579c3 */ /* 0x000ea20000008800 */
[----:B------:R-:W-:-:S07]  /*02e0*/  UMOV UR4, 0x400 ;  /* 0x0000040000047882 */ /* 0x000fce0000000000 */
[----:B01----:R-:W0:Y:S01]  /*02f0*/  LDC.64 R4, c[0x0][0x3a0] ;  /* 0x0000e800ff047b82 */ /* 0x003e220000000a00 */
[----:B--2---:R-:W-:Y:S01]  /*0300*/  ULEA UR4, UR5, UR4, 0x18 ;  /* 0x0000000405047291 */ /* 0x004fe2000f8ec0ff */
[----:B0-----:R-:W-:-:S08]  /*0310*/  IMAD.WIDE.U32 R4, R0, 0x8, R4 ;  /* 0x0000000800047825 */ /* 0x001fd000078e0004 */
[----:B------:R-:W0:Y:S04]  /*0320*/  LDS.64 R2, [UR4] ;  /* 0x00000004ff027984 */ /* 0x000e280008000a00 */
[----:B0-----:R-:W-:Y:S01]  /*0330*/  STG.E.64 desc[UR6][R4.64], R2 ;  /* 0x0000000204007986 */ /* 0x001fe2000c101b06 */
[----:B------:R-:W-:Y:S05]  /*0340*/  EXIT ;  /* 0x000000000000794d */ /* 0x000fea0003800000 */
.L_x_28:
        /* <DEDUP_REMOVED lines=11> */
.L_x_133:


//--------------------- .text._Z9updateRK46FieldsPd --------------------------
	.section	.text._Z9updateRK46FieldsPd,"ax",@progbits
	.align	128
        .global         _Z9updateRK46FieldsPd
        .type           _Z9updateRK46FieldsPd,@function
        .size           _Z9updateRK46FieldsPd,(.L_x_134 - _Z9updateRK46FieldsPd)
        .other          _Z9updateRK46FieldsPd,@"STO_CUDA_ENTRY STV_DEFAULT"
_Z9updateRK46FieldsPd:
.text._Z9updateRK46FieldsPd:
[----:B------:R-:W-:Y:S01]  /*0000*/  LDC R1, c[0x0][0x37c] ;  /* 0x0000df00ff017b82 */ /* 0x000fe20000000800 */
[----:B------:R-:W0:Y:S07]  /*0010*/  S2R R4, SR_TID.X ;  /* 0x0000000000047919 */ /* 0x000e2e0000002100 */
[----:B------:R-:W1:Y:S01]  /*0020*/  S2UR UR4, SR_CTAID.X ;  /* 0x00000000000479c3 */ /* 0x000e620000002500 */
[----:B------:R-:W0:Y:S01]  /*0030*/  LDCU UR6, c[0x3][0x54] ;  /* 0x00c00a80ff0677ac */ /* 0x000e220008000800 */
[----:B------:R-:W2:Y:S06]  /*0040*/  LDCU UR5, c[0x0][0x360] ;  /* 0x00006c00ff0577ac */ /* 0x000eac0008000800 */
[----:B------:R-:W2:Y:S01]  /*0050*/  LDC.64 R10, c[0x3][0x58] ;  /* 0x00c01600ff0a7b82 */ /* 0x000ea20000000a00 */
[----:B0-----:R-:W-:-:S02]  /*0060*/  ISETP.GE.AND P0, PT, R4, UR6, PT ;  /* 0x0000000604007c0c */ /* 0x001fc4000bf06270 */
[C---:B--2---:R-:W-:Y:S02]  /*0070*/  LEA R0, R11.reuse, UR5, 0x1 ;  /* 0x000000050b007c11 */ /* 0x044fe4000f8e08ff */
[----:B-1----:R-:W-:Y:S02]  /*0080*/  ISETP.LE.OR P0, PT, R10, UR4, P0 ;  /* 0x000000040a007c0c */ /* 0x002fe40008703670 */
[----:B------:R-:W-:-:S11]  /*0090*/  IADD3 R5, PT, PT, R11, UR4, RZ ;  /* 0x000000040b057c10 */ /* 0x000fd6000fffe0ff */
[----:B------:R-:W-:Y:S05]  /*00a0*/  @P0 EXIT ;  /* 0x000000000000094d */ /* 0x000fea0003800000 */
[----:B------:R-:W0:Y:S01]  /*00b0*/  LDC.64 R6, c[0x0][0x390] ;  /* 0x0000e400ff067b82 */ /* 0x000e220000000a00 */
[----:B------:R-:W1:Y:S01]  /*00c0*/  LDCU.64 UR4, c[0x0][0x358] ;  /* 0x00006b00ff0477ac */ /* 0x000e620008000a00 */
[----:B------:R-:W-:-:S05]  /*00d0*/  IADD3 R4, PT, PT, R4, R11, RZ ;  /* 0x0000000b04047210 */ /* 0x000fca0007ffe0ff */
[----:B------:R-:W-:Y:S01]  /*00e0*/  IMAD R17, R0, R5, R4 ;  /* 0x0000000500117224 */ /* 0x000fe200078e0204 */
[----:B------:R-:W2:Y:S08]  /*00f0*/  LDC.64 R8, c[0x0][0x380] ;  /* 0x0000e000ff087b82 */ /* 0x000eb00000000a00 */
[----:B------:R-:W3:Y:S01]  /*0100*/  LDC.64 R2, c[0x0][0x3a0] ;  /* 0x0000e800ff027b82 */ /* 0x000ee20000000a00 */
[----:B0-----:R-:W-:-:S07]  /*0110*/  IMAD.WIDE R6, R17, 0x8, R6 ;  /* 0x0000000811067825 */ /* 0x001fce00078e0206 */
[----:B------:R-:W0:Y:S01]  /*0120*/  LDC.64 R12, c[0x0][0x398] ;  /* 0x0000e600ff0c7b82 */ /* 0x000e220000000a00 */
[----:B-1----:R-:W4:Y:S01]  /*0130*/  LDG.E.64 R6, desc[UR4][R6.64] ;  /* 0x0000000406067981 */ /* 0x002f22000c1e1b00 */
[----:B--2---:R-:W-:-:S06]  /*0140*/  IMAD.WIDE R8, R17, 0x8, R8 ;  /* 0x0000000811087825 */ /* 0x004fcc00078e0208 */
[----:B------:R-:W1:Y:S01]  /*0150*/  LDC.64 R14, c[0x0][0x388] ;  /* 0x0000e200ff0e7b82 */ /* 0x000e620000000a00 */
[----:B------:R-:W4:Y:S04]  /*0160*/  LDG.E.64 R10, desc[UR4][R8.64] ;  /* 0x00000004080a7981 */ /* 0x000f28000c1e1b00 */
[----:B---3--:R-:W4:Y:S01]  /*0170*/  LDG.E.64 R4, desc[UR4][R2.64] ;  /* 0x0000000402047981 */ /* 0x008f22000c1e1b00 */
[----:B0-----:R-:W-:-:S04]  /*0180*/  IMAD.WIDE R12, R17, 0x8, R12 ;  /* 0x00000008110c7825 */ /* 0x001fc800078e020c */
[----:B-1----:R-:W-:Y:S01]  /*0190*/  IMAD.WIDE R14, R17, 0x8, R14 ;  /* 0x00000008110e7825 */ /* 0x002fe200078e020e */
[----:B----4-:R-:W-:-:S07]  /*01a0*/  DFMA R4, R4, R6, R10 ;  /* 0x000000060404722b */ /* 0x010fce000000000a */
[----:B------:R-:W-:Y:S04]  /*01b0*/  STG.E.64 desc[UR4][R8.64], R4 ;  /* 0x0000000408007986 */ /* 0x000fe8000c101b04 */
[----:B------:R-:W2:Y:S04]  /*01c0*/  LDG.E.64 R10, desc[UR4][R2.64] ;  /* 0x00000004020a7981 */ /* 0x000ea8000c1e1b00 */
[----:B------:R-:W2:Y:S04]  /*01d0*/  LDG.E.64 R12, desc[UR4][R12.64] ;  /* 0x000000040c0c7981 */ /* 0x000ea8000c1e1b00 */
[----:B------:R-:W2:Y:S02]  /*01e0*/  LDG.E.64 R16, desc[UR4][R14.64] ;  /* 0x000000040e107981 */ /* 0x000ea4000c1e1b00 */
[----:B--2---:R-:W-:-:S07]  /*01f0*/  DFMA R10, R10, R12, R16 ;  /* 0x0000000c0a0a722b */ /* 0x004fce0000000010 */
[----:B------:R-:W-:Y:S01]  /*0200*/  STG.E.64 desc[UR4][R14.64], R10 ;  /* 0x0000000a0e007986 */ /* 0x000fe2000c101b04 */
[----:B------:R-:W-:Y:S05]  /*0210*/  EXIT ;  /* 0x000000000000794d */ /* 0x000fea0003800000 */
.L_x_29:
        /* <DEDUP_REMOVED lines=14> */
.L_x_134:


//--------------------- .text._Z11updateEuler6FieldsPd --------------------------
	.section	.text._Z11updateEuler6FieldsPd,"ax",@progbits
	.align	128
        .global         _Z11updateEuler6FieldsPd
        .type           _Z11updateEuler6FieldsPd,@function
        .size           _Z11updateEuler6FieldsPd,(.L_x_135 - _Z11updateEuler6FieldsPd)
        .other          _Z11updateEuler6FieldsPd,@"STO_CUDA_ENTRY STV_DEFAULT"
_Z11updateEuler6FieldsPd:
.text._Z11updateEuler6FieldsPd:
        /* <DEDUP_REMOVED lines=34> */
.L_x_30:
        /* <DEDUP_REMOVED lines=14> */
.L_x_135:


//--------------------- .text._Z6relaxQ6Fields11DefectAttrsPd --------------------------
	.section	.text._Z6relaxQ6Fields11DefectAttrsPd,"ax",@progbits
	.align	128
        .global         _Z6relaxQ6Fields11DefectAttrsPd
        .type           _Z6relaxQ6Fields11DefectAttrsPd,@function
        .size           _Z6relaxQ6Fields11DefectAttrsPd,(.L_x_136 - _Z6relaxQ6Fields11DefectAttrsPd)
        .other          _Z6relaxQ6Fields11DefectAttrsPd,@"STO_CUDA_ENTRY STV_DEFAULT"
_Z6relaxQ6Fields11DefectAttrsPd:
.text._Z6relaxQ6Fields11DefectAttrsPd:
[----:B------:R-:W-:Y:S01]  /*0000*/  LDC R1, c[0x0][0x37c] ;  /* 0x0000df00ff017b82 */ /* 0x000fe20000000800 */
[----:B------:R-:W0:Y:S01]  /*0010*/  LDCU UR6, c[0x3][0x98] ;  /* 0x00c01300ff0677ac */ /* 0x000e220008000800 */
[----:B------:R-:W1:Y:S06]  /*0020*/  S2R R0, SR_TID.X ;  /* 0x0000000000007919 */ /* 0x000e6c0000002100 */
[----:B------:R-:W2:Y:S01]  /*0030*/  S2UR UR13, SR_CTAID.X ;  /* 0x00000000000d79c3 */ /* 0x000ea20000002500 */
[----:B------:R-:W3:Y:S01]  /*0040*/  LDCU.64 UR14, c[0x0][0x358] ;  /* 0x00006b00ff0e77ac */ /* 0x000ee20008000a00 */
[----:B0-----:R-:W-:-:S09]  /*0050*/  UISETP.GE.AND UP0, UPT, UR6, 0x1, UPT ;  /* 0x000000010600788c */ /* 0x001fd2000bf06270 */
[----:B---3--:R-:W-:Y:S05]  /*0060*/  BRA.U !UP0, `(.L_x_31) ;  /* 0x0000000d08947547 */ /* 0x008fea000b800000 */
[----:B-1----:R0:W1:Y:S01]  /*0070*/  I2F.F64.U32 R4, R0 ;  /* 0x0000000000047312 */ /* 0x0020620000201800 */
[----:B------:R-:W-:Y:S01]  /*0080*/  UISETP.GE.U32.AND UP0, UPT, UR6, 0x4, UPT ;  /* 0x000000040600788c */ /* 0x000fe2000bf06070 */
[----:B------:R-:W-:Y:S01]  /*0090*/  PRMT R10, RZ, 0x7610, R10 ;  /* 0x00007610ff0a7816 */ /* 0x000fe2000000000a */
[----:B------:R-:W-:Y:S01]  /*00a0*/  ULOP3.LUT UR12, UR6, 0x3, URZ, 0xc0, !UPT ;  /* 0x00000003060c7892 */ /* 0x000fe2000f8ec0ff */
[----:B------:R-:W-:-:S04]  /*00b0*/  UMOV UR4, URZ ;  /* 0x000000ff00047c82 */ /* 0x000fc80008000000 */
[----:B--2---:R-:W2:Y:S02]  /*00c0*/  I2F.F64.U32 R2, UR13 ;  /* 0x0000000d00027d12 */ /* 0x004ea40008201800 */
[----:B0-----:R-:W-:Y:S05]  /*00d0*/  BRA.U !UP0, `(.L_x_32) ;  /* 0x0000000908787547 */ /* 0x001fea000b800000 */
[----:B------:R-:W0:Y:S01]  /*00e0*/  LDCU.64 UR8, c[0x0][0x3a8] ;  /* 0x00007500ff0877ac */ /* 0x000e220008000a00 */
[----:B------:R-:W-:Y:S01]  /*00f0*/  PRMT R10, RZ, 0x7610, R10 ;  /* 0x00007610ff0a7816 */ /* 0x000fe2000000000a */
[----:B------:R-:W3:Y:S01]  /*0100*/  LDCU.64 UR10, c[0x0][0x3b0] ;  /* 0x00007600ff0a77ac */ /* 0x000ee20008000a00 */
[----:B------:R-:W-:Y:S02]  /*0110*/  ULOP3.LUT UR4, UR6, 0x7ffffffc, URZ, 0xc0, !UPT ;  /* 0x7ffffffc06047892 */ /* 0x000fe4000f8ec0ff */
[----:B0-----:R-:W-:Y:S02]  /*0120*/  UIADD3 UR7, UP0, UPT, UR8, 0x10, URZ ;  /* 0x0000001008077890 */ /* 0x001fe4000ff1e0ff */
[----:B---3--:R-:W-:Y:S02]  /*0130*/  UIADD3 UR5, UP1, UPT, UR10, 0x10, URZ ;  /* 0x000000100a057890 */ /* 0x008fe4000ff3e0ff */
[----:B------:R-:W-:Y:S02]  /*0140*/  UIADD3.X UR8, UPT, UPT, URZ, UR9, URZ, UP0, !UPT ;  /* 0x00000009ff087290 */ /* 0x000fe400087fe4ff */
[----:B------:R-:W-:Y:S01]  /*0150*/  IMAD.U32 R8, RZ, RZ, UR7 ;  /* 0x00000007ff087e24 */ /* 0x000fe2000f8e00ff */
[----:B------:R-:W-:Y:S01]  /*0160*/  UIADD3.X UR6, UPT, UPT, URZ, UR11, URZ, UP1, !UPT ;  /* 0x0000000bff067290 */ /* 0x000fe20008ffe4ff */
[----:B------:R-:W-:Y:S01]  /*0170*/  IMAD.U32 R11, RZ, RZ, UR5 ;  /* 0x00000005ff0b7e24 */ /* 0x000fe2000f8e00ff */
[----:B------:R-:W-:Y:S01]  /*0180*/  UIADD3 UR9, UPT, UPT, -UR4, URZ, URZ ;  /* 0x000000ff04097290 */ /* 0x000fe2000fffe1ff */
[----:B------:R-:W-:-:S03]  /*0190*/  IMAD.U32 R9, RZ, RZ, UR8 ;  /* 0x00000008ff097e24 */ /* 0x000fc6000f8e00ff */
[----:B------:R-:W-:-:S08]  /*01a0*/  MOV R16, UR6 ;  /* 0x0000000600107c02 */ /* 0x000fd00008000f00 */
.L_x_49:
[----:B------:R-:W3:Y:S01]  /*01b0*/  LDG.E.64 R6, desc[UR14][R8.64+-0x10] ;  /* 0xfffff00e08067981 */ /* 0x000ee2000c1e1b00 */
[----:B------:R-:W-:Y:S01]  /*01c0*/  UIADD3 UR9, UPT, UPT, UR9, 0x4, URZ ;  /* 0x0000000409097890 */ /* 0x000fe2000fffe0ff */
[----:B------:R-:W-:Y:S04]  /*01d0*/  BSSY.RECONVERGENT B0, `(.L_x_33) ;  /* 0x0000022000007945 */ /* 0x000fe80003800200 */
[----:B------:R-:W-:Y:S01]  /*01e0*/  BSSY.RELIABLE B1, `(.L_x_34) ;  /* 0x0000012000017945 */ /* 0x000fe20003800100 */
[----:B------:R-:W-:Y:S01]  /*01f0*/  UISETP.NE.AND UP0, UPT, UR9, URZ, UPT ;  /* 0x000000ff0900728c */ /* 0x000fe2000bf05270 */
[----:B---3--:R-:W1:Y:S08]  /*0200*/  FRND.F64.CEIL R12, R6 ;  /* 0x00000006000c7313 */ /* 0x008e700000309800 */
[----:B------:R0:W3:Y:S01]  /*0210*/  FRND.F64.FLOOR R14, R6 ;  /* 0x00000006000e7313 */ /* 0x0000e20000305800 */
[----:B-1----:R-:W-:Y:S01]  /*0220*/  DSETP.NEU.AND P0, PT, R12, R4, PT ;  /* 0x000000040c00722a */ /* 0x002fe20003f0d000 */
[----:B0-----:R-:W-:-:S02]  /*0230*/  IMAD.MOV.U32 R6, RZ, RZ, R11 ;  /* 0x000000ffff067224 */ /* 0x001fc400078e000b */
[----:B------:R-:W-:Y:S01]  /*0240*/  IMAD.MOV.U32 R7, RZ, RZ, R16 ;  /* 0x000000ffff077224 */ /* 0x000fe200078e0010 */
[----:B---3--:R-:W-:-:S14]  /*0250*/  DSETP.NEU.AND P1, PT, R14, R4, PT ;  /* 0x000000040e00722a */ /* 0x008fdc0003f2d000 */
[----:B------:R-:W-:Y:S05]  /*0260*/  @P0 BRA P1, `(.L_x_35) ;  /* 0x0000000000240947 */ /* 0x000fea0000800000 */
[----:B------:R-:W3:Y:S01]  /*0270*/  LDG.E.64 R16, desc[UR14][R6.64+-0x10] ;  /* 0xfffff00e06107981 */ /* 0x000ee2000c1e1b00 */
[----:B------:R-:W-:Y:S01]  /*0280*/  IMAD.MOV.U32 R11, RZ, RZ, 0x1 ;  /* 0x00000001ff0b7424 */ /* 0x000fe200078e00ff */
[----:B---3--:R-:W0:Y:S08]  /*0290*/  FRND.F64.CEIL R18, R16 ;  /* 0x0000001000127313 */ /* 0x008e300000309800 */
[----:B------:R-:W2:Y:S01]  /*02a0*/  FRND.F64.FLOOR R20, R16 ;  /* 0x0000001000147313 */ /* 0x000ea20000305800 */
[----:B0-----:R-:W-:-:S02]  /*02b0*/  DADD R18, R18, 1 ;  /* 0x3ff0000012127429 */ /* 0x001fc40000000000 */
[----:B--2---:R-:W-:-:S06]  /*02c0*/  DSETP.GTU.AND P0, PT, R20, R2, PT ;  /* 0x000000021400722a */ /* 0x004fcc0003f0c000 */
[----:B------:R-:W-:-:S14]  /*02d0*/  DSETP.GE.OR P0, PT, R18, R2, !P0 ;  /* 0x000000021200722a */ /* 0x000fdc0004706400 */
[----:B------:R-:W-:Y:S05]  /*02e0*/  @P0 BREAK.RELIABLE B1 ;  /* 0x0000000000010942 */ /* 0x000fea0003800100 */
[----:B------:R-:W-:Y:S05]  /*02f0*/  @P0 BRA `(.L_x_36) ;  /* 0x00000000003c0947 */ /* 0x000fea0003800000 */
.L_x_35:
[----:B------:R-:W-:Y:S05]  /*0300*/  BSYNC.RELIABLE B1 ;  /* 0x0000000000017941 */ /* 0x000fea0003800100 */
.L_x_34:
[----:B------:R-:W-:Y:S01]  /*0310*/  DADD R12, R12, 1 ;  /* 0x3ff000000c0c7429 */ /* 0x000fe20000000000 */
[----:B------:R-:W-:Y:S01]  /*0320*/  PRMT R11, R10, 0x7610, R11 ;  /* 0x000076100a0b7816 */ /* 0x000fe2000000000b */
[----:B------:R-:W-:-:S06]  /*0330*/  DADD R14, R14, -1 ;  /* 0xbff000000e0e7429 */ /* 0x000fcc0000000000 */
[--C-:B------:R-:W-:Y:S02]  /*0340*/  DSETP.NEU.AND P0, PT, R12, R4.reuse, PT ;  /* 0x000000040c00722a */ /* 0x100fe40003f0d000 */
[----:B------:R-:W-:-:S14]  /*0350*/  DSETP.NEU.AND P1, PT, R14, R4, PT ;  /* 0x000000040e00722a */ /* 0x000fdc0003f2d000 */
[----:B------:R-:W-:Y:S05]  /*0360*/  @P0 BRA P1, `(.L_x_36) ;  /* 0x0000000000200947 */ /* 0x000fea0000800000 */
[----:B------:R-:W3:Y:S01]  /*0370*/  LDG.E.64 R14, desc[UR14][R6.64+-0x10] ;  /* 0xfffff00e060e7981 */ /* 0x000ee2000c1e1b00 */
[----:B------:R-:W-:Y:S01]  /*0380*/  MOV R11, 0x1 ;  /* 0x00000001000b7802 */ /* 0x000fe20000000f00 */
[----:B---3--:R-:W2:Y:S02]  /*0390*/  FRND.F64.FLOOR R12, R14 ;  /* 0x0000000e000c7313 */ /* 0x008ea40000305800 */
[----:B--2---:R-:W-:-:S14]  /*03a0*/  DSETP.NEU.AND P0, PT, R12, R2, PT ;  /* 0x000000020c00722a */ /* 0x004fdc0003f0d000 */
[----:B------:R-:W0:Y:S02]  /*03b0*/  @P0 FRND.F64.CEIL R12, R14 ;  /* 0x0000000e000c0313 */ /* 0x000e240000309800 */
[----:B0-----:R-:W-:-:S06]  /*03c0*/  @P0 DSETP.NEU.AND P1, PT, R12, R2, PT ;  /* 0x000000020c00022a */ /* 0x001fcc0003f2d000 */
[----:B------:R-:W-:-:S04]  /*03d0*/  @P0 SEL R10, R10, 0x1, P1 ;  /* 0x000000010a0a0807 */ /* 0x000fc80000800000 */
[----:B------:R-:W-:-:S07]  /*03e0*/  @P0 PRMT R11, R10, 0x7610, R11 ;  /* 0x000076100a0b0816 */ /* 0x000fce000000000b */
.L_x_36:
[----:B------:R-:W-:Y:S05]  /*03f0*/  BSYNC.RECONVERGENT B0 ;  /* 0x0000000000007941 */ /* 0x000fea0003800200 */
.L_x_33:
[----:B------:R-:W-:Y:S05]  /*0400*/  WARPSYNC.ALL ;  /* 0x0000000000007948 */ /* 0x000fea0003800000 */
[----:B------:R-:W3:Y:S01]  /*0410*/  LDG.E.64 R16, desc[UR14][R8.64+-0x8] ;  /* 0xfffff80e08107981 */ /* 0x000ee2000c1e1b00 */
[----:B------:R-:W-:Y:S04]  /*0420*/  BSSY.RECONVERGENT B0, `(.L_x_37) ;  /* 0x000001f000007945 */ /* 0x000fe80003800200 */
[----:B------:R-:W-:Y:S01]  /*0430*/  BSSY.RELIABLE B1, `(.L_x_38) ;  /* 0x000000f000017945 */ /* 0x000fe20003800100 */
[----:B---3--:R-:W0:Y:S08]  /*0440*/  FRND.F64.CEIL R12, R16 ;  /* 0x00000010000c7313 */ /* 0x008e300000309800 */
[----:B------:R-:W1:Y:S01]  /*0450*/  FRND.F64.FLOOR R14, R16 ;  /* 0x00000010000e7313 */ /* 0x000e620000305800 */
[----:B0-----:R-:W-:-:S02]  /*0460*/  DSETP.NEU.AND P0, PT, R12, R4, PT ;  /* 0x000000040c00722a */ /* 0x001fc40003f0d000 */
[----:B-1----:R-:W-:-:S14]  /*0470*/  DSETP.NEU.AND P1, PT, R14, R4, PT ;  /* 0x000000040e00722a */ /* 0x002fdc0003f2d000 */
        /* <DEDUP_REMOVED lines=10> */
.L_x_39:
[----:B------:R-:W-:Y:S05]  /*0520*/  BSYNC.RELIABLE B1 ;  /* 0x0000000000017941 */ /* 0x000fea0003800100 */
.L_x_38:
[----:B------:R-:W-:Y:S01]  /*0530*/  DADD R12, R12, 1 ;  /* 0x3ff000000c0c7429 */ /* 0x000fe20000000000 */
[----:B------:R-:W-:Y:S01]  /*0540*/  PRMT R10, R11, 0x7610, R10 ;  /* 0x000076100b0a7816 */ /* 0x000fe2000000000a */
[----:B------:R-:W-:-:S06]  /*0550*/  DADD R14, R14, -1 ;  /* 0xbff000000e0e7429 */ /* 0x000fcc0000000000 */
[--C-:B------:R-:W-:Y:S02]  /*0560*/  DSETP.NEU.AND P0, PT, R12, R4.reuse, PT ;  /* 0x000000040c00722a */ /* 0x100fe40003f0d000 */
[----:B------:R-:W-:-:S14]  /*0570*/  DSETP.NEU.AND P1, PT, R14, R4, PT ;  /* 0x000000040e00722a */ /* 0x000fdc0003f2d000 */
[----:B------:R-:W-:Y:S05]  /*0580*/  @P0 BRA P1, `(.L_x_40) ;  /* 0x0000000000200947 */ /* 0x000fea0000800000 */
[----:B------:R-:W3:Y:S01]  /*0590*/  LDG.E.64 R14, desc[UR14][R6.64+-0x8] ;  /* 0xfffff80e060e7981 */ /* 0x000ee2000c1e1b00 */
[----:B------:R-:W-:Y:S01]  /*05a0*/  IMAD.MOV.U32 R10, RZ, RZ, 0x1 ;  /* 0x00000001ff0a7424 */ /* 0x000fe200078e00ff */
[----:B---3--:R-:W2:Y:S02]  /*05b0*/  FRND.F64.FLOOR R12, R14 ;  /* 0x0000000e000c7313 */ /* 0x008ea40000305800 */
[----:B--2---:R-:W-:-:S14]  /*05c0*/  DSETP.NEU.AND P0, PT, R12, R2, PT ;  /* 0x000000020c00722a */ /* 0x004fdc0003f0d000 */
[----:B------:R-:W0:Y:S02]  /*05d0*/  @P0 FRND.F64.CEIL R12, R14 ;  /* 0x0000000e000c0313 */ /* 0x000e240000309800 */
[----:B0-----:R-:W-:-:S06]  /*05e0*/  @P0 DSETP.NEU.AND P1, PT, R12, R2, PT ;  /* 0x000000020c00022a */ /* 0x001fcc0003f2d000 */
[----:B------:R-:W-:-:S04]  /*05f0*/  @P0 SEL R11, R11, 0x1, P1 ;  /* 0x000000010b0b0807 */ /* 0x000fc80000800000 */
[----:B------:R-:W-:-:S07]  /*0600*/  @P0 PRMT R10, R11, 0x7610, R10 ;  /* 0x000076100b0a0816 */ /* 0x000fce000000000a */
.L_x_40:
[----:B------:R-:W-:Y:S05]  /*0610*/  BSYNC.RECONVERGENT B0 ;  /* 0x0000000000007941 */ /* 0x000fea0003800200 */
.L_x_37:
        /* <DEDUP_REMOVED lines=18> */
.L_x_43:
[----:B------:R-:W-:Y:S05]  /*0740*/  BSYNC.RELIABLE B1 ;  /* 0x0000000000017941 */ /* 0x000fea0003800100 */
.L_x_42:
        /* <DEDUP_REMOVED lines=14> */
.L_x_44:
[----:B------:R-:W-:Y:S05]  /*0830*/  BSYNC.RECONVERGENT B0 ;  /* 0x0000000000007941 */ /* 0x000fea0003800200 */
.L_x_41:
        /* <DEDUP_REMOVED lines=18> */
.L_x_47:
[----:B------:R-:W-:Y:S05]  /*0960*/  BSYNC.RELIABLE B1 ;  /* 0x0000000000017941 */ /* 0x000fea0003800100 */
.L_x_46:
        /* <DEDUP_REMOVED lines=14> */
.L_x_48:
[----:B------:R-:W-:Y:S05]  /*0a50*/  BSYNC.RECONVERGENT B0 ;  /* 0x0000000000007941 */ /* 0x000fea0003800200 */
.L_x_45:
[----:B------:R-:W-:Y:S05]  /*0a60*/  WARPSYNC.ALL ;  /* 0x0000000000007948 */ /* 0x000fea0003800000 */
[----:B------:R-:W-:Y:S02]  /*0a70*/  IADD3 R8, P0, PT, R8, 0x20, RZ ;  /* 0x0000002008087810 */ /* 0x000fe40007f1e0ff */
[----:B------:R-:W-:-:S03]  /*0a80*/  IADD3 R11, P1, PT, R6, 0x20, RZ ;  /* 0x00000020060b7810 */ /* 0x000fc60007f3e0ff */
[----:B------:R-:W-:Y:S01]  /*0a90*/  IMAD.X R9, RZ, RZ, R9, P0 ;  /* 0x000000ffff097224 */ /* 0x000fe200000e0609 */
[----:B------:R-:W-:Y:S01]  /*0aa0*/  IADD3.X R16, PT, PT, RZ, R7, RZ, P1, !PT ;  /* 0x00000007ff107210 */ /* 0x000fe20000ffe4ff */
[----:B------:R-:W-:Y:S08]  /*0ab0*/  BRA.U UP0, `(.L_x_49) ;  /* 0xfffffff500bc7547 */ /* 0x000ff0000b83ffff */
.L_x_32:
[----:B------:R-:W-:-:S09]  /*0ac0*/  UISETP.NE.AND UP0, UPT, UR12, URZ, UPT ;  /* 0x000000ff0c00728c */ /* 0x000fd2000bf05270 */
[----:B------:R-:W-:Y:S05]  /*0ad0*/  BRA.U !UP0, `(.L_x_50) ;  /* 0x0000000108f07547 */ /* 0x000fea000b800000 */
[----:B------:R-:W0:Y:S01]  /*0ae0*/  LDCU.64 UR6, c[0x0][0x3b0] ;  /* 0x00007600ff0677ac */ /* 0x000e220008000a00 */
[----:B------:R-:W3:Y:S01]  /*0af0*/  LDCU.64 UR8, c[0x0][0x3a8] ;  /* 0x00007500ff0877ac */ /* 0x000ee20008000a00 */
[----:B------:R-:W-:Y:S02]  /*0b00*/  UIADD3 UR5, UPT, UPT, -UR12, URZ, URZ ;  /* 0x000000ff0c057290 */ /* 0x000fe4000fffe1ff */
[----:B0-----:R-:W-:Y:S02]  /*0b10*/  UIMAD.WIDE.U32 UR6, UR4, 0x8, UR6 ;  /* 0x00000008040678a5 */ /* 0x001fe4000f8e0006 */
[----:B---3--:R-:W-:-:S04]  /*0b20*/  UIMAD.WIDE.U32 UR8, UR4, 0x8, UR8 ;  /* 0x00000008040878a5 */ /* 0x008fc8000f8e0008 */
[----:B------:R-:W-:Y:S01]  /*0b30*/  IMAD.U32 R6, RZ, RZ, UR6 ;  /* 0x00000006ff067e24 */ /* 0x000fe2000f8e00ff */
[----:B------:R-:W-:Y:S01]  /*0b40*/  MOV R9, UR7 ;  /* 0x0000000700097c02 */ /* 0x000fe20008000f00 */
[----:B------:R-:W-:Y:S02]  /*0b50*/  IMAD.U32 R7, RZ, RZ, UR7 ;  /* 0x00000007ff077e24 */ /* 0x000fe4000f8e00ff */
[----:B------:R-:W-:Y:S02]  /*0b60*/  IMAD.U32 R8, RZ, RZ, UR6 ;  /* 0x00000006ff087e24 */ /* 0x000fe4000f8e00ff */
[----:B------:R-:W-:-:S07]  /*0b70*/  IMAD.MOV.U32 R11, RZ, RZ, R6 ;  /* 0x000000ffff0b7224 */ /* 0x000fce00078e0006 */
.L_x_57:
[----:B------:R-:W-:Y:S02]  /*0b80*/  IMAD.U32 R6, RZ, RZ, UR8 ;  /* 0x00000008ff067e24 */ /* 0x000fe4000f8e00ff */
[----:B------:R-:W-:-:S06]  /*0b90*/  IMAD.U32 R7, RZ, RZ, UR9 ;  /* 0x00000009ff077e24 */ /* 0x000fcc000f8e00ff */
[----:B------:R-:W3:Y:S01]  /*0ba0*/  LDG.E.64 R6, desc[UR14][R6.64] ;  /* 0x0000000e06067981 */ /* 0x000ee2000c1e1b00 */
[----:B------:R-:W-:Y:S01]  /*0bb0*/  UIADD3 UR5, UPT, UPT, UR5, 0x1, URZ ;  /* 0x0000000105057890 */ /* 0x000fe2000fffe0ff */
[----:B------:R-:W-:Y:S04]  /*0bc0*/  BSSY.RECONVERGENT B0, `(.L_x_51) ;  /* 0x0000027000007945 */ /* 0x000fe80003800200 */
[----:B------:R-:W-:Y:S01]  /*0bd0*/  BSSY.RELIABLE B1, `(.L_x_52) ;  /* 0x0000013000017945 */ /* 0x000fe20003800100 */
[----:B------:R-:W-:Y:S01]  /*0be0*/  PRMT R8, R10, 0x7610, R8 ;  /* 0x000076100a087816 */ /* 0x000fe20000000008 */
[----:B------:R-:W-:Y:S01]  /*0bf0*/  UISETP.NE.AND UP1, UPT, UR5, URZ, UPT ;  /* 0x000000ff0500728c */ /* 0x000fe2000bf25270 */
[----:B---3--:R-:W1:Y:S08]  /*0c00*/  FRND.F64.CEIL R12, R6 ;  /* 0x00000006000c7313 */ /* 0x008e700000309800 */
[----:B------:R0:W3:Y:S01]  /*0c10*/  FRND.F64.FLOOR R14, R6 ;  /* 0x00000006000e7313 */ /* 0x0000e20000305800 */
[--C-:B-1----:R-:W-:Y:S01]  /*0c20*/  DSETP.NEU.AND P0, PT, R12, R4.reuse, PT ;  /* 0x000000040c00722a */ /* 0x102fe20003f0d000 */
[----:B0-----:R-:W-:Y:S01]  /*0c30*/  MOV R6, R11 ;  /* 0x0000000b00067202 */ /* 0x001fe20000000f00 */
[----:B------:R-:W-:Y:S01]  /*0c40*/  IMAD.MOV.U32 R7, RZ, RZ, R9 ;  /* 0x000000ffff077224 */ /* 0x000fe200078e0009 */
[----:B---3--:R-:W-:-:S14]  /*0c50*/  DSETP.NEU.AND P1, PT, R14, R4, PT ;  /* 0x000000040e00722a */ /* 0x008fdc0003f2d000 */
[----:B------:R-:W-:Y:S05]  /*0c60*/  @P0 BRA P1, `(.L_x_53) ;  /* 0x0000000000240947 */ /* 0x000fea0000800000 */
[----:B------:R-:W3:Y:S02]  /*0c70*/  LDG.E.64 R16, desc[UR14][R6.64] ;  /* 0x0000000e06107981 */ /* 0x000ee4000c1e1b00 */
[----:B---3--:R-:W0:Y:S08]  /*0c80*/  FRND.F64.CEIL R10, R16 ;  /* 0x00000010000a7313 */ /* 0x008e300000309800 */
[----:B------:R-:W2:Y:S01]  /*0c90*/  FRND.F64.FLOOR R18, R16 ;  /* 0x0000001000127313 */ /* 0x000ea20000305800 */
[----:B0-----:R-:W-:-:S02]  /*0ca0*/  DADD R10, R10, 1 ;  /* 0x3ff000000a0a7429 */ /* 0x001fc40000000000 */
[----:B--2---:R-:W-:-:S06]  /*0cb0*/  DSETP.GTU.AND P0, PT, R18, R2, PT ;  /* 0x000000021200722a */ /* 0x004fcc0003f0c000 */
[----:B------:R-:W-:Y:S01]  /*0cc0*/  DSETP.GE.OR P0, PT, R10, R2, !P0 ;  /* 0x000000020a00722a */ /* 0x000fe20004706400 */
[----:B------:R-:W-:-:S13]  /*0cd0*/  IMAD.MOV.U32 R10, RZ, RZ, 0x1 ;  /* 0x00000001ff0a7424 */ /* 0x000fda00078e00ff */
[----:B------:R-:W-:Y:S05]  /*0ce0*/  @P0 BREAK.RELIABLE B1 ;  /* 0x0000000000010942 */ /* 0x000fea0003800100 */
[----:B------:R-:W-:Y:S05]  /*0cf0*/  @P0 BRA `(.L_x_54) ;  /* 0x00000000004c0947 */ /* 0x000fea0003800000 */
.L_x_53:
[----:B------:R-:W-:Y:S05]  /*0d00*/  BSYNC.RELIABLE B1 ;  /* 0x0000000000017941 */ /* 0x000fea0003800100 */
.L_x_52:
[----:B------:R-:W-:Y:S01]  /*0d10*/  DADD R14, R14, -1 ;  /* 0xbff000000e0e7429 */ /* 0x000fe20000000000 */
[----:B------:R-:W-:Y:S07]  /*0d20*/  BSSY.RELIABLE B1, `(.L_x_55) ;  /* 0x0000008000017945 */ /* 0x000fee0003800100 */
[----:B------:R-:W-:-:S14]  /*0d30*/  DSETP.NEU.AND P0, PT, R14, R4, PT ;  /* 0x000000040e00722a */ /* 0x000fdc0003f0d000 */
[----:B------:R-:W-:Y:S05]  /*0d40*/  @!P0 BRA `(.L_x_56) ;  /* 0x0000000000148947 */ /* 0x000fea0003800000 */
[----:B------:R-:W-:Y:S01]  /*0d50*/  DADD R12, R12, 1 ;  /* 0x3ff000000c0c7429 */ /* 0x000fe20000000000 */
[----:B------:R-:W-:-:S07]  /*0d60*/  PRMT R10, R8, 0x7610, R10 ;  /* 0x00007610080a7816 */ /* 0x000fce000000000a */
[----:B------:R-:W-:-:S14]  /*0d70*/  DSETP.NEU.AND P0, PT, R12, R4, PT ;  /* 0x000000040c00722a */ /* 0x000fdc0003f0d000 */
[----:B------:R-:W-:Y:S05]  /*0d80*/  @P0 BREAK.RELIABLE B1 ;  /* 0x0000000000010942 */ /* 0x000fea0003800100 */
[----:B------:R-:W-:Y:S05]  /*0d90*/  @P0 BRA `(.L_x_54) ;  /* 0x0000000000240947 */ /* 0x000fea0003800000 */
.L_x_56:
[----:B------:R-:W-:Y:S05]  /*0da0*/  BSYNC.RELIABLE B1 ;  /* 0x0000000000017941 */ /* 0x000fea0003800100 */
.L_x_55:
[----:B------:R-:W3:Y:S02]  /*0db0*/  LDG.E.64 R12, desc[UR14][R6.64] ;  /* 0x0000000e060c7981 */ /* 0x000ee4000c1e1b00 */
[----:B---3--:R-:W2:Y:S02]  /*0dc0*/  FRND.F64.FLOOR R10, R12 ;  /* 0x0000000c000a7313 */ /* 0x008ea40000305800 */
[----:B--2---:R-:W-:-:S14]  /*0dd0*/  DSETP.NEU.AND P0, PT, R10, R2, PT ;  /* 0x000000020a00722a */ /* 0x004fdc0003f0d000 */
[----:B------:R-:W0:Y:S02]  /*0de0*/  @P0 FRND.F64.CEIL R10, R12 ;  /* 0x0000000c000a0313 */ /* 0x000e240000309800 */
[----:B0-----:R-:W-:Y:S01]  /*0df0*/  @P0 DSETP.NEU.AND P1, PT, R10, R2, PT ;  /* 0x000000020a00022a */ /* 0x001fe20003f2d000 */
[----:B------:R-:W-:-:S05]  /*0e00*/  MOV R10, 0x1 ;  /* 0x00000001000a7802 */ /* 0x000fca0000000f00 */
[----:B------:R-:W-:-:S04]  /*0e10*/  @P0 SEL R8, R8, 0x1, P1 ;  /* 0x0000000108080807 */ /* 0x000fc80000800000 */
[----:B------:R-:W-:-:S07]  /*0e20*/  @P0 PRMT R10, R8, 0x7610, R10 ;  /* 0x00007610080a0816 */ /* 0x000fce000000000a */
.L_x_54:
[----:B------:R-:W-:Y:S05]  /*0e30*/  BSYNC.RECONVERGENT B0 ;  /* 0x0000000000007941 */ /* 0x000fea0003800200 */
.L_x_51:
[----:B------:R-:W-:Y:S05]  /*0e40*/  WARPSYNC.ALL ;  /* 0x0000000000007948 */ /* 0x000fea0003800000 */
[----:B------:R-:W-:Y:S01]  /*0e50*/  IADD3 R11, P0, PT, R6, 0x8, RZ ;  /* 0x00000008060b7810 */ /* 0x000fe20007f1e0ff */
[----:B------:R-:W-:-:S04]  /*0e60*/  UIADD3 UR8, UP0, UPT, UR8, 0x8, URZ ;  /* 0x0000000808087890 */ /* 0x000fc8000ff1e0ff */
[----:B------:R-:W-:Y:S01]  /*0e70*/  IMAD.X R9, RZ, RZ, R7, P0 ;  /* 0x000000ffff097224 */ /* 0x000fe200000e0607 */
[----:B------:R-:W-:Y:S01]  /*0e80*/  UIADD3.X UR9, UPT, UPT, URZ, UR9, URZ, UP0, !UPT ;  /* 0x00000009ff097290 */ /* 0x000fe200087fe4ff */
[----:B------:R-:W-:Y:S11]  /*0e90*/  BRA.U UP1, `(.L_x_57) ;  /* 0xfffffffd01387547 */ /* 0x000ff6000b83ffff */
.L_x_50:
[----:B------:R-:W-:-:S13]  /*0ea0*/  LOP3.LUT P0, RZ, R10, 0xff, RZ, 0xc0, !PT ;  /* 0x000000ff0aff7812 */ /* 0x000fda000780c0ff */
[----:B------:R-:W-:Y:S05]  /*0eb0*/  @P0 EXIT ;  /* 0x000000000000094d */ /* 0x000fea0003800000 */
.L_x_31:
[----:B-1----:R-:W0:Y:S08]  /*0ec0*/  LDC R5, c[0x3][0x5c] ;  /* 0x00c01700ff057b82 */ /* 0x002e300000000800 */
[----:B------:R-:W1:Y:S08]  /*0ed0*/  LDC R4, c[0x0][0x360] ;  /* 0x0000d800ff047b82 */ /* 0x000e700000000800 */
[----:B------:R-:W3:Y:S08]  /*0ee0*/  LDC.64 R6, c[0x0][0x390] ;  /* 0x0000e400ff067b82 */ /* 0x000ef00000000a00 */
[----:B------:R-:W4:Y:S01]  /*0ef0*/  LDC.64 R8, c[0x0][0x380] ;  /* 0x0000e000ff087b82 */ /* 0x000f220000000a00 */
[----:B0-----:R-:W-:-:S07]  /*0f00*/  IMAD.IADD R0, R0, 0x1, R5 ;  /* 0x0000000100007824 */ /* 0x001fce00078e0205 */
[----:B--2---:R-:W0:Y:S01]  /*0f10*/  LDC.64 R2, c[0x0][0x3c0] ;  /* 0x0000f000ff027b82 */ /* 0x004e220000000a00 */
[C---:B-1----:R-:W-:Y:S01]  /*0f20*/  LEA R4, R5.reuse, R4, 0x1 ;  /* 0x0000000405047211 */ /* 0x042fe200078e08ff */
[----:B------:R-:W-:-:S04]  /*0f30*/  VIADD R5, R5, UR13 ;  /* 0x0000000d05057c36 */ /* 0x000fc80008000000 */
[----:B------:R-:W-:Y:S02]  /*0f40*/  IMAD R17, R5, R4, R0 ;  /* 0x0000000405117224 */ /* 0x000fe400078e0200 */
[----:B------:R-:W1:Y:S02]  /*0f50*/  LDC.64 R12, c[0x0][0x398] ;  /* 0x0000e600ff0c7b82 */ /* 0x000e640000000a00 */
[----:B---3--:R-:W-:-:S04]  /*0f60*/  IMAD.WIDE R6, R17, 0x8, R6 ;  /* 0x0000000811067825 */ /* 0x008fc800078e0206 */
[C---:B----4-:R-:W-:Y:S02]  /*0f70*/  IMAD.WIDE R8, R17.reuse, 0x8, R8 ;  /* 0x0000000811087825 */ /* 0x050fe400078e0208 */
[----:B------:R-:W2:Y:S01]  /*0f80*/  LDG.E.64 R6, desc[UR14][R6.64] ;  /* 0x0000000e06067981 */ /* 0x000ea2000c1e1b00 */
[----:B------:R-:W3:Y:S03]  /*0f90*/  LDC.64 R14, c[0x0][0x388] ;  /* 0x0000e200ff0e7b82 */ /* 0x000ee60000000a00 */
[----:B------:R-:W2:Y:S04]  /*0fa0*/  LDG.E.64 R10, desc[UR14][R8.64] ;  /* 0x0000000e080a7981 */ /* 0x000ea8000c1e1b00 */
[----:B0-----:R-:W2:Y:S01]  /*0fb0*/  LDG.E.64 R4, desc[UR14][R2.64] ;  /* 0x0000000e02047981 */ /* 0x001ea2000c1e1b00 */
[----:B-1----:R-:W-:-:S04]  /*0fc0*/  IMAD.WIDE R12, R17, 0x8, R12 ;  /* 0x00000008110c7825 */ /* 0x002fc800078e020c */
[----:B---3--:R-:W-:Y:S01]  /*0fd0*/  IMAD.WIDE R14, R17, 0x8, R14 ;  /* 0x00000008110e7825 */ /* 0x008fe200078e020e */
[----:B--2---:R-:W-:-:S07]  /*0fe0*/  DFMA R4, R4, R6, R10 ;  /* 0x000000060404722b */ /* 0x004fce000000000a */
[----:B------:R-:W-:Y:S04]  /*0ff0*/  STG.E.64 desc[UR14][R8.64], R4 ;  /* 0x0000000408007986 */ /* 0x000fe8000c101b0e */
[----:B------:R-:W2:Y:S04]  /*1000*/  LDG.E.64 R10, desc[UR14][R2.64] ;  /* 0x0000000e020a7981 */ /* 0x000ea8000c1e1b00 */
[----:B------:R-:W2:Y:S04]  /*1010*/  LDG.E.64 R12, desc[UR14][R12.64] ;  /* 0x0000000e0c0c7981 */ /* 0x000ea8000c1e1b00 */
[----:B------:R-:W2:Y:S02]  /*1020*/  LDG.E.64 R16, desc[UR14][R14.64] ;  /* 0x0000000e0e107981 */ /* 0x000ea4000c1e1b00 */
[----:B--2---:R-:W-:-:S07]  /*1030*/  DFMA R10, R10, R12, R16 ;  /* 0x0000000c0a0a722b */ /* 0x004fce0000000010 */
[----:B------:R-:W-:Y:S01]  /*1040*/  STG.E.64 desc[UR14][R14.64], R10 ;  /* 0x0000000a0e007986 */ /* 0x000fe2000c101b0e */
[----:B------:R-:W-:Y:S05]  /*1050*/  EXIT ;  /* 0x000000000000794d */ /* 0x000fea0003800000 */
.L_x_58:
        /* <DEDUP_REMOVED lines=10> */
.L_x_136:


//--------------------- .text._Z6getRHS6Fields    --------------------------
	.section	.text._Z6getRHS6Fields,"ax",@progbits
	.align	128
        .global         _Z6getRHS6Fields
        .type           _Z6getRHS6Fields,@function
        .size           _Z6getRHS6Fields,(.L_x_129 - _Z6getRHS6Fields)
        .other          _Z6getRHS6Fields,@"STO_CUDA_ENTRY STV_DEFAULT"
_Z6getRHS6Fields:
.text._Z6getRHS6Fields:
[----:B------:R-:W-:Y:S01]  /*0000*/  LDC R1, c[0x0][0x37c] ;  /* 0x0000df00ff017b82 */ /* 0x000fe20000000800 */
[----:B------:R-:W0:Y:S07]  /*0010*/  LDCU UR6, c[0x3][0xe4] ;  /* 0x00c01c80ff0677ac */ /* 0x000e2e0008000800 */
[----:B------:R-:W1:Y:S01]  /*0020*/  LDC.64 R6, c[0x3][0xe0] ;  /* 0x00c03800ff067b82 */ /* 0x000e620000000a00 */
[----:B------:R-:W-:Y:S01]  /*0030*/  IMAD.MOV.U32 R2, RZ, RZ, 0x1 ;  /* 0x00000001ff027424 */ /* 0x000fe200078e00ff */
[----:B------:R-:W2:Y:S06]  /*0040*/  LDCU.64 UR4, c[0x3][0xd0] ;  /* 0x00c01a00ff0477ac */ /* 0x000eac0008000a00 */
[----:B------:R-:W3:Y:S01]  /*0050*/  LDC R8, c[0x3][0xd4] ;  /* 0x00c03500ff087b82 */ /* 0x000ee20000000800 */
[----:B0-----:R-:W1:Y:S01]  /*0060*/  MUFU.RCP64H R3, UR6 ;  /* 0x0000000600037d08 */ /* 0x001e620008001800 */
[----:B---3--:R-:W-:Y:S01]  /*0070*/  FSETP.GEU.AND P1, PT, |R8|, 6.5827683646048100446e-37, PT ;  /* 0x036000000800780b */ /* 0x008fe20003f2e200 */
[----:B-1----:R-:W-:-:S08]  /*0080*/  DFMA R4, R2, -R6, 1 ;  /* 0x3ff000000204742b */ /* 0x002fd00000000806 */
[----:B------:R-:W-:-:S08]  /*0090*/  DFMA R4, R4, R4, R4 ;  /* 0x000000040404722b */ /* 0x000fd00000000004 */
[----:B------:R-:W-:-:S08]  /*00a0*/  DFMA R4, R2, R4, R2 ;  /* 0x000000040204722b */ /* 0x000fd00000000002 */
[----:B------:R-:W-:-:S08]  /*00b0*/  DFMA R2, R4, -R6, 1 ;  /* 0x3ff000000402742b */ /* 0x000fd00000000806 */
[----:B------:R-:W-:Y:S02]  /*00c0*/  DFMA R4, R4, R2, R4 ;  /* 0x000000020404722b */ /* 0x000fe40000000004 */
[----:B------:R-:W0:Y:S01]  /*00d0*/  S2R R2, SR_CTAID.X ;  /* 0x0000000000027919 */ /* 0x000e220000002500 */
[----:B------:R-:W1:Y:S05]  /*00e0*/  S2R R3, SR_TID.X ;  /* 0x0000000000037919 */ /* 0x000e6a0000002100 */
[----:B--2---:R-:W-:-:S08]  /*00f0*/  DMUL R34, R4, UR4 ;  /* 0x0000000404227c28 */ /* 0x004fd00008000000 */
[----:B------:R-:W-:Y:S01]  /*0100*/  DFMA R6, R34, -R6, UR4 ;  /* 0x0000000422067e2b */ /* 0x000fe20008000806 */
[----:B------:R-:W2:Y:S01]  /*0110*/  LDCU UR4, c[0x0][0x360] ;  /* 0x00006c00ff0477ac */ /* 0x000ea20008000800 */
[----:B------:R-:W2:Y:S06]  /*0120*/  LDCU UR5, c[0x3][0x5c] ;  /* 0x00c00b80ff0577ac */ /* 0x000eac0008000800 */
[----:B------:R-:W-:-:S10]  /*0130*/  DFMA R34, R4, R6, R34 ;  /* 0x000000060422722b */ /* 0x000fd40000000022 */
[----:B------:R-:W-:-:S05]  /*0140*/  FFMA R0, RZ, UR6, R35 ;  /* 0x00000006ff007c23 */ /* 0x000fca0008000023 */
[----:B------:R-:W-:Y:S01]  /*0150*/  FSETP.GT.AND P0, PT, |R0|, 1.469367938527859385e-39, PT ;  /* 0x001000000000780b */ /* 0x000fe20003f04200 */
[----:B--2---:R-:W-:Y:S02]  /*0160*/  ULEA UR4, UR5, UR4, 0x1 ;  /* 0x0000000405047291 */ /* 0x004fe4000f8e08ff */
[----:B0-----:R-:W-:Y:S02]  /*0170*/  VIADD R62, R2, UR5 ;  /* 0x00000005023e7c36 */ /* 0x001fe40008000000 */
[----:B-1----:R-:W-:-:S04]  /*0180*/  VIADD R5, R3, UR5 ;  /* 0x0000000503057c36 */ /* 0x002fc80008000000 */
[----:B------:R-:W-:-:S04]  /*0190*/  IMAD R58, R62, UR4, R5 ;  /* 0x000000043e3a7c24 */ /* 0x000fc8000f8e0205 */
[----:B------:R-:W-:Y:S05]  /*01a0*/  @P0 BRA P1, `(.L_x_59) ;  /* 0x0000000000280947 */ /* 0x000fea0000800000 */
[----:B------:R-:W0:Y:S01]  /*01b0*/  LDCU.64 UR4, c[0x3][0xd0] ;  /* 0x00c01a00ff0477ac */ /* 0x000e220008000a00 */
[----:B------:R-:W-:Y:S01]  /*01c0*/  MOV R0, 0x230 ;  /* 0x0000023000007802 */ /* 0x000fe20000000f00 */
[----:B------:R-:W1:Y:S01]  /*01d0*/  LDCU.64 UR6, c[0x3][0xe0] ;  /* 0x00c01c00ff0677ac */ /* 0x000e620008000a00 */
[----:B0-----:R-:W-:Y:S02]  /*01e0*/  IMAD.U32 R64, RZ, RZ, UR4 ;  /* 0x00000004ff407e24 */ /* 0x001fe4000f8e00ff */
[----:B------:R-:W-:Y:S01]  /*01f0*/  IMAD.U32 R59, RZ, RZ, UR5 ;  /* 0x00000005ff3b7e24 */ /* 0x000fe2000f8e00ff */
[----:B-1----:R-:W-:Y:S01]  /*0200*/  MOV R6, UR6 ;  /* 0x0000000600067c02 */ /* 0x002fe20008000f00 */
[----:B------:R-:W-:-:S07]  /*0210*/  IMAD.U32 R7, RZ, RZ, UR7 ;  /* 0x00000007ff077e24 */ /* 0x000fce000f8e00ff */
[----:B------:R-:W-:Y:S05]  /*0220*/  CALL.REL.NOINC `($__internal_2_$__cuda_sm20_div_rn_f64_full) ;  /* 0x0000004800c87944 */ /* 0x000fea0003c00000 */
[----:B------:R-:W-:Y:S02]  /*0230*/  IMAD.MOV.U32 R34, RZ, RZ, R6 ;  /* 0x000000ffff227224 */ /* 0x000fe400078e0006 */
[----:B------:R-:W-:-:S07]  /*0240*/  IMAD.MOV.U32 R35, RZ, RZ, R7 ;  /* 0x000000ffff237224 */ /* 0x000fce00078e0007 */
.L_x_59:
[----:B------:R-:W0:Y:S01]  /*0250*/  LDC.64 R6, c[0x3][0x60] ;  /* 0x00c01800ff067b82 */ /* 0x000e220000000a00 */
[----:B------:R-:W1:Y:S07]  /*0260*/  LDCU.64 UR4, c[0x0][0x358] ;  /* 0x00006b00ff0477ac */ /* 0x000e6e0008000a00 */
[----:B------:R-:W2:Y:S08]  /*0270*/  LDC R0, c[0x3][0x5c] ;  /* 0x00c01700ff007b82 */ /* 0x000eb00000000800 */
[----:B------:R-:W2:Y:S01]  /*0280*/  LDC R63, c[0x3][0x54] ;  /* 0x00c01500ff3f7b82 */ /* 0x000ea20000000800 */
[----:B0-----:R-:W-:-:S06]  /*0290*/  DADD R6, R6, R6 ;  /* 0x0000000006067229 */ /* 0x001fcc0000000006 */
[----:B------:R-:W0:Y:S04]  /*02a0*/  MUFU.RCP64H R9, R7 ;  /* 0x0000000700097308 */ /* 0x000e280000001800 */
[----:B------:R-:W-:-:S05]  /*02b0*/  VIADD R8, R7, 0x300402 ;  /* 0x0030040207087836 */ /* 0x000fca0000000000 */
[----:B------:R-:W-:Y:S02]  /*02c0*/  FSETP.GEU.AND P0, PT, |R8|, 5.8789094863358348022e-39, PT ;  /* 0x004004020800780b */ /* 0x000fe40003f0e200 */
[----:B--2---:R-:W-:-:S05]  /*02d0*/  LEA R63, R0, R63, 0x1 ;  /* 0x0000003f003f7211 */ /* 0x004fca00078e08ff */
[----:B------:R-:W-:Y:S01]  /*02e0*/  IMAD R62, R62, R63, R5 ;  /* 0x0000003f3e3e7224 */ /* 0x000fe200078e0205 */
[----:B0-----:R-:W-:-:S08]  /*02f0*/  DFMA R10, -R6, R8, 1 ;  /* 0x3ff00000060a742b */ /* 0x001fd00000000108 */
[----:B------:R-:W-:-:S08]  /*0300*/  DFMA R10, R10, R10, R10 ;  /* 0x0000000a0a0a722b */ /* 0x000fd0000000000a */
[----:B------:R-:W-:-:S08]  /*0310*/  DFMA R10, R8, R10, R8 ;  /* 0x0000000a080a722b */ /* 0x000fd00000000008 */
[----:B------:R-:W-:-:S08]  /*0320*/  DFMA R22, -R6, R10, 1 ;  /* 0x3ff000000616742b */ /* 0x000fd0000000010a */
[----:B------:R-:W-:Y:S01]  /*0330*/  DFMA R22, R10, R22, R10 ;  /* 0x000000160a16722b */ /* 0x000fe2000000000a */
[----:B-1----:R-:W-:Y:S10]  /*0340*/  @P0 BRA `(.L_x_60) ;  /* 0x00000000001c0947 */ /* 0x002ff40003800000 */
[----:B------:R-:W-:Y:S01]  /*0350*/  LOP3.LUT R0, R7, 0x7fffffff, RZ, 0xc0, !PT ;  /* 0x7fffffff07007812 */ /* 0x000fe200078ec0ff */
[----:B------:R-:W-:-:S04]  /*0360*/  IMAD.MOV.U32 R8, RZ, RZ, R6 ;  /* 0x000000ffff087224 */ /* 0x000fc800078e0006 */
[----:B------:R-:W-:Y:S01]  /*0370*/  VIADD R6, R0, 0xfff00000 ;  /* 0xfff0000000067836 */ /* 0x000fe20000000000 */
[----:B------:R-:W-:-:S07]  /*0380*/  MOV R0, 0x3a0 ;  /* 0x000003a000007802 */ /* 0x000fce0000000f00 */
[----:B------:R-:W-:Y:S05]  /*0390*/  CALL.REL.NOINC `($__internal_1_$__cuda_sm20_dblrcp_rn_slowpath_v3) ;  /* 0x0000004400c07944 */ /* 0x000fea0003c00000 */
[----:B------:R-:W-:Y:S02]  /*03a0*/  IMAD.MOV.U32 R22, RZ, RZ, R6 ;  /* 0x000000ffff167224 */ /* 0x000fe400078e0006 */
[----:B------:R-:W-:-:S07]  /*03b0*/  IMAD.MOV.U32 R23, RZ, RZ, R7 ;  /* 0x000000ffff177224 */ /* 0x000fce00078e0007 */
.L_x_60:
[----:B------:R-:W0:Y:S01]  /*03c0*/  LDC.64 R28, c[0x0][0x380] ;  /* 0x0000e000ff1c7b82 */ /* 0x000e220000000a00 */
[C---:B------:R-:W-:Y:S01]  /*03d0*/  IADD3 R25, PT, PT, -R63.reuse, R62, RZ ;  /* 0x0000003e3f197210 */ /* 0x040fe20007ffe1ff */
[----:B------:R-:W-:-:S06]  /*03e0*/  IMAD.IADD R5, R63, 0x1, R62 ;  /* 0x000000013f057824 */ /* 0x000fcc00078e023e */
[----:B------:R-:W1:Y:S08]  /*03f0*/  LDC.64 R26, c[0x0][0x388] ;  /* 0x0000e200ff1a7b82 */ /* 0x000e700000000a00 */
[----:B------:R-:W2:Y:S01]  /*0400*/  LDC.64 R10, c[0x3][0x60] ;  /* 0x00c01800ff0a7b82 */ /* 0x000ea20000000a00 */
[----:B0-----:R-:W-:-:S04]  /*0410*/  IMAD.WIDE R20, R62, 0x8, R28 ;  /* 0x000000083e147825 */ /* 0x001fc800078e021c */
[----:B------:R-:W-:Y:S01]  /*0420*/  IMAD.WIDE R28, R25, 0x8, R28 ;  /* 0x00000008191c7825 */ /* 0x000fe200078e021c */
[----:B------:R-:W3:Y:S03]  /*0430*/  LDG.E.64 R18, desc[UR4][R20.64+0x8] ;  /* 0x0000080414127981 */ /* 0x000ee6000c1e1b00 */
[----:B------:R-:W-:Y:S01]  /*0440*/  IMAD.WIDE R30, R63, 0x8, R20 ;  /* 0x000000083f1e7825 */ /* 0x000fe200078e0214 */
[----:B------:R-:W3:Y:S03]  /*0450*/  LDG.E.64 R16, desc[UR4][R20.64+-0x8] ;  /* 0xfffff80414107981 */ /* 0x000ee6000c1e1b00 */
[--C-:B-1----:R-:W-:Y:S01]  /*0460*/  IMAD.WIDE R24, R25, 0x8, R26.reuse ;  /* 0x0000000819187825 */ /* 0x102fe200078e021a */
[----:B------:R-:W4:Y:S03]  /*0470*/  LDG.E.64 R28, desc[UR4][R28.64] ;  /* 0x000000041c1c7981 */ /* 0x000f26000c1e1b00 */
[----:B------:R-:W-:Y:S01]  /*0480*/  IMAD.WIDE R26, R5, 0x8, R26 ;  /* 0x00000008051a7825 */ /* 0x000fe200078e021a */
[----:B------:R-:W4:Y:S03]  /*0490*/  LDG.E.64 R30, desc[UR4][R30.64] ;  /* 0x000000041e1e7981 */ /* 0x000f26000c1e1b00 */
[----:B------:R-:W-:Y:S01]  /*04a0*/  IMAD.WIDE R14, R63, 0x8, R24 ;  /* 0x000000083f0e7825 */ /* 0x000fe200078e0218 */
[----:B------:R-:W5:Y:S04]  /*04b0*/  LDG.E.64 R42, desc[UR4][R26.64] ;  /* 0x000000041a2a7981 */ /* 0x000f68000c1e1b00 */
[----:B------:R-:W5:Y:S04]  /*04c0*/  LDG.E.64 R40, desc[UR4][R24.64] ;  /* 0x0000000418287981 */ /* 0x000f68000c1e1b00 */
[----:B------:R-:W5:Y:S04]  /*04d0*/  LDG.E.64 R38, desc[UR4][R14.64+0x8] ;  /* 0x000008040e267981 */ /* 0x000f68000c1e1b00 */
[----:B------:R-:W5:Y:S01]  /*04e0*/  LDG.E.64 R36, desc[UR4][R14.64+-0x8] ;  /* 0xfffff8040e247981 */ /* 0x000f62000c1e1b00 */
[----:B--2---:R-:W-:-:S06]  /*04f0*/  DMUL R10, R10, R10 ;  /* 0x0000000a0a0a7228 */ /* 0x004fcc0000000000 */
[----:B------:R-:W0:Y:S04]  /*0500*/  MUFU.RCP64H R13, R11 ;  /* 0x0000000b000d7308 */ /* 0x000e280000001800 */
[----:B------:R-:W-:-:S06]  /*0510*/  VIADD R12, R11, 0x300402 ;  /* 0x003004020b0c7836 */ /* 0x000fcc0000000000 */
[----:B0-----:R-:W-:-:S08]  /*0520*/  DFMA R6, -R10, R12, 1 ;  /* 0x3ff000000a06742b */ /* 0x001fd0000000010c */
[----:B------:R-:W-:Y:S01]  /*0530*/  DFMA R32, R6, R6, R6 ;  /* 0x000000060620722b */ /* 0x000fe20000000006 */
[----:B------:R-:W-:-:S07]  /*0540*/  FSETP.GEU.AND P0, PT, |R12|, 5.8789094863358348022e-39, PT ;  /* 0x004004020c00780b */ /* 0x000fce0003f0e200 */
[----:B------:R-:W-:-:S08]  /*0550*/  DFMA R44, R12, R32, R12 ;  /* 0x000000200c2c722b */ /* 0x000fd0000000000c */
[----:B------:R-:W-:-:S08]  /*0560*/  DFMA R46, -R10, R44, 1 ;  /* 0x3ff000000a2e742b */ /* 0x000fd0000000012c */
[----:B------:R-:W-:Y:S02]  /*0570*/  DFMA R12, R44, R46, R44 ;  /* 0x0000002e2c0c722b */ /* 0x000fe4000000002c */
[----:B---3--:R-:W-:Y:S02]  /*0580*/  DADD R56, R18, -R16 ;  /* 0x0000000012387229 */ /* 0x008fe40000000810 */
[----:B----4-:R-:W-:-:S06]  /*0590*/  DADD R4, R30, -R28 ;  /* 0x000000001e047229 */ /* 0x010fcc000000081c */
[-C--:B------:R-:W-:Y:S02]  /*05a0*/  DMUL R56, R56, R22.reuse ;  /* 0x0000001638387228 */ /* 0x080fe40000000000 */
[----:B-----5:R-:W-:Y:S02]  /*05b0*/  DADD R6, R42, -R40 ;  /* 0x000000002a067229 */ /* 0x020fe40000000828 */
[----:B------:R-:W-:Y:S02]  /*05c0*/  DMUL R4, R4, R22 ;  /* 0x0000001604047228 */ /* 0x000fe40000000000 */
[----:B------:R-:W-:-:S04]  /*05d0*/  DADD R8, R38, -R36 ;  /* 0x0000000026087229 */ /* 0x000fc80000000824 */
[----:B------:R-:W-:-:S04]  /*05e0*/  DFMA R6, R6, R22, R56 ;  /* 0x000000160606722b */ /* 0x000fc80000000038 */
[----:B------:R-:W-:-:S04]  /*05f0*/  DFMA R8, R8, R22, -R4 ;  /* 0x000000160808722b */ /* 0x000fc80000000804 */
[----:B------:R-:W-:-:S04]  /*0600*/  DMUL R32, R6, R34 ;  /* 0x0000002206207228 */ /* 0x000fc80000000000 */
[----:B------:R-:W-:Y:S01]  /*0610*/  DMUL R34, R8, R34 ;  /* 0x0000002208227228 */ /* 0x000fe20000000000 */
[----:B------:R-:W-:Y:S10]  /*0620*/  @P0 BRA `(.L_x_61) ;  /* 0x0000000000200947 */ /* 0x000ff40003800000 */
[----:B------:R-:W-:Y:S01]  /*0630*/  LOP3.LUT R6, R11, 0x7fffffff, RZ, 0xc0, !PT ;  /* 0x7fffffff0b067812 */ /* 0x000fe200078ec0ff */
[----:B------:R-:W-:Y:S01]  /*0640*/  IMAD.MOV.U32 R8, RZ, RZ, R10 ;  /* 0x000000ffff087224 */ /* 0x000fe200078e000a */
[----:B------:R-:W-:Y:S01]  /*0650*/  MOV R0, 0x690 ;  /* 0x0000069000007802 */ /* 0x000fe20000000f00 */
[----:B------:R-:W-:Y:S01]  /*0660*/  IMAD.MOV.U32 R7, RZ, RZ, R11 ;  /* 0x000000ffff077224 */ /* 0x000fe200078e000b */
[----:B------:R-:W-:-:S07]  /*0670*/  IADD3 R6, PT, PT, R6, -0x100000, RZ ;  /* 0xfff0000006067810 */ /* 0x000fce0007ffe0ff */
[----:B------:R-:W-:Y:S05]  /*0680*/  CALL.REL.NOINC `($__internal_1_$__cuda_sm20_dblrcp_rn_slowpath_v3) ;  /* 0x0000004400047944 */ /* 0x000fea0003c00000 */
[----:B------:R-:W-:Y:S02]  /*0690*/  IMAD.MOV.U32 R12, RZ, RZ, R6 ;  /* 0x000000ffff0c7224 */ /* 0x000fe400078e0006 */
[----:B------:R-:W-:-:S07]  /*06a0*/  IMAD.MOV.U32 R13, RZ, RZ, R7 ;  /* 0x000000ffff0d7224 */ /* 0x000fce00078e0007 */
.L_x_61:
[----:B------:R-:W2:Y:S01]  /*06b0*/  LDG.E.64 R8, desc[UR4][R14.64] ;  /* 0x000000040e087981 */ /* 0x000ea2000c1e1b00 */
[----:B------:R-:W0:Y:S03]  /*06c0*/  LDC R7, c[0x3][0x58] ;  /* 0x00c01600ff077b82 */ /* 0x000e260000000800 */
[----:B------:R-:W3:Y:S01]  /*06d0*/  LDG.E.64 R10, desc[UR4][R20.64] ;  /* 0x00000004140a7981 */ /* 0x000ee2000c1e1b00 */
[----:B------:R-:W-:Y:S02]  /*06e0*/  IABS R48, R2 ;  /* 0x0000000200307213 */ /* 0x000fe40000000000 */
[----:B------:R-:W-:Y:S01]  /*06f0*/  ISETP.GE.AND P2, PT, R2, RZ, PT ;  /* 0x000000ff0200720c */ /* 0x000fe20003f46270 */
[----:B0-----:R-:W-:-:S05]  /*0700*/  VIADD R0, R7, 0xffffffff ;  /* 0xffffffff07007836 */ /* 0x001fca0000000000 */
[-C--:B------:R-:W-:Y:S02]  /*0710*/  IABS R44, R0.reuse ;  /* 0x00000000002c7213 */ /* 0x080fe40000000000 */
[----:B------:R-:W-:Y:S02]  /*0720*/  IABS R49, R0 ;  /* 0x0000000000317213 */ /* 0x000fe40000000000 */
[----:B------:R-:W0:Y:S08]  /*0730*/  I2F.RP R6, R44 ;  /* 0x0000002c00067306 */ /* 0x000e300000209400 */
[----:B0-----:R-:W0:Y:S02]  /*0740*/  MUFU.RCP R6, R6 ;  /* 0x0000000600067308 */ /* 0x001e240000001000 */
[----:B0-----:R-:W-:-:S02]  /*0750*/  VIADD R46, R6, 0xffffffe ;  /* 0x0ffffffe062e7836 */ /* 0x001fc40000000000 */
[----:B------:R-:W0:Y:S04]  /*0760*/  LDC R6, c[0x3][0x54] ;  /* 0x00c01500ff067b82 */ /* 0x000e280000000800 */
[----:B------:R1:W4:Y:S02]  /*0770*/  F2I.FTZ.U32.TRUNC.NTZ R47, R46 ;  /* 0x0000002e002f7305 */ /* 0x000324000021f000 */
[----:B-1----:R-:W-:Y:S01]  /*0780*/  IMAD.MOV.U32 R46, RZ, RZ, RZ ;  /* 0x000000ffff2e7224 */ /* 0x002fe200078e00ff */
[----:B----4-:R-:W-:-:S05]  /*0790*/  IADD3 R45, PT, PT, RZ, -R47, RZ ;  /* 0x8000002fff2d7210 */ /* 0x010fca0007ffe0ff */
[----:B------:R-:W-:-:S04]  /*07a0*/  IMAD R45, R45, R44, RZ ;  /* 0x0000002c2d2d7224 */ /* 0x000fc800078e02ff */
[----:B------:R-:W-:-:S04]  /*07b0*/  IMAD.HI.U32 R47, R47, R45, R46 ;  /* 0x0000002d2f2f7227 */ /* 0x000fc800078e002e */
[----:B------:R-:W-:Y:S02]  /*07c0*/  IMAD.MOV R45, RZ, RZ, -R49 ;  /* 0x000000ffff2d7224 */ /* 0x000fe400078e0a31 */
[----:B------:R-:W-:-:S04]  /*07d0*/  IMAD.HI.U32 R47, R47, R48, RZ ;  /* 0x000000302f2f7227 */ /* 0x000fc800078e00ff */
[----:B------:R-:W-:-:S05]  /*07e0*/  IMAD R45, R47, R45, R48 ;  /* 0x0000002d2f2d7224 */ /* 0x000fca00078e0230 */
[----:B------:R-:W-:-:S13]  /*07f0*/  ISETP.GT.U32.AND P0, PT, R44, R45, PT ;  /* 0x0000002d2c00720c */ /* 0x000fda0003f04070 */
[----:B------:R-:W-:Y:S01]  /*0800*/  @!P0 IMAD.IADD R45, R45, 0x1, -R44 ;  /* 0x000000012d2d8824 */ /* 0x000fe200078e0a2c */
[----:B------:R-:W-:-:S04]  /*0810*/  ISETP.NE.AND P0, PT, R0, RZ, PT ;  /* 0x000000ff0000720c */ /* 0x000fc80003f05270 */
[----:B------:R-:W-:-:S13]  /*0820*/  ISETP.GT.U32.AND P1, PT, R44, R45, PT ;  /* 0x0000002d2c00720c */ /* 0x000fda0003f24070 */
[----:B------:R-:W-:Y:S02]  /*0830*/  @!P1 IMAD.IADD R45, R45, 0x1, -R44 ;  /* 0x000000012d2d9824 */ /* 0x000fe400078e0a2c */
[----:B0-----:R-:W-:-:S03]  /*0840*/  VIADD R44, R6, 0xffffffff ;  /* 0xffffffff062c7836 */ /* 0x001fc60000000000 */
[----:B------:R-:W-:Y:S02]  /*0850*/  @!P2 IADD3 R45, PT, PT, -R45, RZ, RZ ;  /* 0x000000ff2d2da210 */ /* 0x000fe40007ffe1ff */
[----:B------:R-:W-:-:S04]  /*0860*/  @!P0 LOP3.LUT R45, RZ, R0, RZ, 0x33, !PT ;  /* 0x00000000ff2d8212 */ /* 0x000fc800078e33ff */
[----:B------:R-:W-:Y:S01]  /*0870*/  ISETP.NE.AND P0, PT, R45, RZ, PT ;  /* 0x000000ff2d00720c */ /* 0x000fe20003f05270 */
[----:B--2---:R-:W-:Y:S02]  /*0880*/  DADD R46, R8, R8 ;  /* 0x00000000082e7229 */ /* 0x004fe40000000008 */
[----:B---3--:R-:W-:-:S06]  /*0890*/  DADD R8, R10, R10 ;  /* 0x000000000a087229 */ /* 0x008fcc000000000a */
[--C-:B------:R-:W-:Y:S02]  /*08a0*/  DADD R38, R38, -R46.reuse ;  /* 0x0000000026267229 */ /* 0x100fe4000000082e */
[----:B------:R-:W-:-:S06]  /*08b0*/  DADD R42, R42, -R46 ;  /* 0x000000002a2a7229 */ /* 0x000fcc000000082e */
[----:B------:R-:W-:Y:S02]  /*08c0*/  DADD R38, R36, R38 ;  /* 0x0000000024267229 */ /* 0x000fe40000000026 */
[--C-:B------:R-:W-:Y:S02]  /*08d0*/  DADD R36, R18, -R8.reuse ;  /* 0x0000000012247229 */ /* 0x100fe40000000808 */
[----:B------:R-:W-:Y:S02]  /*08e0*/  DADD R8, R30, -R8 ;  /* 0x000000001e087229 */ /* 0x000fe40000000808 */
[----:B------:R-:W-:Y:S02]  /*08f0*/  DADD R42, R40, R42 ;  /* 0x00000000282a7229 */ /* 0x000fe4000000002a */
[----:B------:R-:W-:Y:S02]  /*0900*/  DMUL R52, R38, R12 ;  /* 0x0000000c26347228 */ /* 0x000fe40000000000 */
[----:B------:R-:W-:-:S02]  /*0910*/  DADD R36, R16, R36 ;  /* 0x0000000010247229 */ /* 0x000fc40000000024 */
[----:B------:R-:W-:Y:S02]  /*0920*/  DADD R8, R28, R8 ;  /* 0x000000001c087229 */ /* 0x000fe40000000008 */
[----:B------:R-:W-:-:S04]  /*0930*/  DMUL R54, R42, R12 ;  /* 0x0000000c2a367228 */ /* 0x000fc80000000000 */
[----:B------:R-:W-:-:S04]  /*0940*/  DMUL R40, R36, R12 ;  /* 0x0000000c24287228 */ /* 0x000fc80000000000 */
[----:B------:R-:W-:-:S04]  /*0950*/  DADD R36, R52, R54 ;  /* 0x0000000034247229 */ /* 0x000fc80000000036 */
[----:B------:R-:W-:Y:S01]  /*0960*/  DFMA R38, R8, R12, R40 ;  /* 0x0000000c0826722b */ /* 0x000fe20000000028 */
[----:B------:R-:W-:Y:S10]  /*0970*/  @P0 BRA `(.L_x_62) ;  /* 0x0000000400340947 */ /* 0x000ff40003800000 */
[-C--:B------:R-:W-:Y:S02]  /*0980*/  IABS R42, R44.reuse ;  /* 0x0000002c002a7213 */ /* 0x080fe40000000000 */
[----:B------:R-:W-:Y:S02]  /*0990*/  IABS R45, R44 ;  /* 0x0000002c002d7213 */ /* 0x000fe40000000000 */
[----:B------:R-:W0:Y:S01]  /*09a0*/  I2F.RP R0, R42 ;  /* 0x0000002a00007306 */ /* 0x000e220000209400 */
[----:B------:R-:W-:Y:S02]  /*09b0*/  ISETP.GE.AND P3, PT, R3, RZ, PT ;  /* 0x000000ff0300720c */ /* 0x000fe40003f66270 */
[----:B------:R-:W-:-:S05]  /*09c0*/  IMAD.MOV R45, RZ, RZ, -R45 ;  /* 0x000000ffff2d7224 */ /* 0x000fca00078e0a2d */
[----:B0-----:R-:W0:Y:S02]  /*09d0*/  MUFU.RCP R0, R0 ;  /* 0x0000000000007308 */ /* 0x001e240000001000 */
[----:B0-----:R-:W-:Y:S01]  /*09e0*/  VIADD R8, R0, 0xffffffe ;  /* 0x0ffffffe00087836 */ /* 0x001fe20000000000 */
[----:B------:R-:W-:-:S05]  /*09f0*/  IABS R0, R3 ;  /* 0x0000000300007213 */ /* 0x000fca0000000000 */
[----:B------:R0:W1:Y:S02]  /*0a00*/  F2I.FTZ.U32.TRUNC.NTZ R9, R8 ;  /* 0x0000000800097305 */ /* 0x000064000021f000 */
[----:B0-----:R-:W-:Y:S01]  /*0a10*/  MOV R8, RZ ;  /* 0x000000ff00087202 */ /* 0x001fe20000000f00 */
[----:B-1----:R-:W-:-:S04]  /*0a20*/  IMAD.MOV R43, RZ, RZ, -R9 ;  /* 0x000000ffff2b7224 */ /* 0x002fc800078e0a09 */
[----:B------:R-:W-:-:S04]  /*0a30*/  IMAD R43, R43, R42, RZ ;  /* 0x0000002a2b2b7224 */ /* 0x000fc800078e02ff */
[----:B------:R-:W-:-:S04]  /*0a40*/  IMAD.HI.U32 R9, R9, R43, R8 ;  /* 0x0000002b09097227 */ /* 0x000fc800078e0008 */
[----:B------:R-:W-:Y:S02]  /*0a50*/  IMAD.MOV.U32 R43, RZ, RZ, R45 ;  /* 0x000000ffff2b7224 */ /* 0x000fe400078e002d */
[----:B------:R-:W-:-:S04]  /*0a60*/  IMAD.HI.U32 R9, R9, R0, RZ ;  /* 0x0000000009097227 */ /* 0x000fc800078e00ff */
[----:B------:R-:W-:-:S05]  /*0a70*/  IMAD R9, R9, R43, R0 ;  /* 0x0000002b09097224 */ /* 0x000fca00078e0200 */
[----:B------:R-:W-:-:S13]  /*0a80*/  ISETP.GT.U32.AND P1, PT, R42, R9, PT ;  /* 0x000000092a00720c */ /* 0x000fda0003f24070 */
[----:B------:R-:W-:Y:S01]  /*0a90*/  @!P1 IMAD.IADD R9, R9, 0x1, -R42 ;  /* 0x0000000109099824 */ /* 0x000fe200078e0a2a */
[----:B------:R-:W-:-:S04]  /*0aa0*/  ISETP.NE.AND P1, PT, R44, RZ, PT ;  /* 0x000000ff2c00720c */ /* 0x000fc80003f25270 */
[----:B------:R-:W-:-:S13]  /*0ab0*/  ISETP.GT.U32.AND P2, PT, R42, R9, PT ;  /* 0x000000092a00720c */ /* 0x000fda0003f44070 */
[----:B------:R-:W-:-:S04]  /*0ac0*/  @!P2 IMAD.IADD R9, R9, 0x1, -R42 ;  /* 0x000000010909a824 */ /* 0x000fc800078e0a2a */
[----:B------:R-:W-:Y:S01]  /*0ad0*/  @!P3 IMAD.MOV R9, RZ, RZ, -R9 ;  /* 0x000000ffff09b224 */ /* 0x000fe200078e0a09 */
[----:B------:R-:W-:-:S04]  /*0ae0*/  @!P1 LOP3.LUT R9, RZ, R44, RZ, 0x33, !PT ;  /* 0x0000002cff099212 */ /* 0x000fc800078e33ff */
[----:B------:R-:W-:-:S13]  /*0af0*/  ISETP.NE.AND P1, PT, R9, RZ, PT ;  /* 0x000000ff0900720c */ /* 0x000fda0003f25270 */
[----:B------:R-:W-:Y:S05]  /*0b00*/  @P1 BRA `(.L_x_62) ;  /* 0x0000000000d01947 */ /* 0x000fea0003800000 */
[----:B------:R-:W0:Y:S01]  /*0b10*/  LDCU UR8, c[0x3][0xdc] ;  /* 0x00c01b80ff0877ac */ /* 0x000e220008000800 */
[----:B------:R-:W1:Y:S01]  /*0b20*/  LDC.64 R8, c[0x3][0xd8] ;  /* 0x00c03600ff087b82 */ /* 0x000e620000000a00 */
[----:B------:R-:W-:Y:S01]  /*0b30*/  MOV R2, 0x1 ;  /* 0x0000000100027802 */ /* 0x000fe20000000f00 */
[----:B------:R-:W2:Y:S01]  /*0b40*/  LDCU.64 UR6, c[0x3][0xe8] ;  /* 0x00c01d00ff0677ac */ /* 0x000ea20008000a00 */
[----:B0-----:R-:W1:Y:S01]  /*0b50*/  MUFU.RCP64H R3, UR8 ;  /* 0x0000000800037d08 */ /* 0x001e620008001800 */
[----:B--2---:R-:W-:-:S10]  /*0b60*/  DADD R64, -RZ, -UR6 ;  /* 0x80000006ff407e29 */ /* 0x004fd40008000100 */
[----:B------:R-:W-:Y:S01]  /*0b70*/  FSETP.GEU.AND P1, PT, |R65|, 6.5827683646048100446e-37, PT ;  /* 0x036000004100780b */ /* 0x000fe20003f2e200 */
[----:B-1----:R-:W-:-:S08]  /*0b80*/  DFMA R4, R2, -R8, 1 ;  /* 0x3ff000000204742b */ /* 0x002fd00000000808 */
[----:B------:R-:W-:-:S08]  /*0b90*/  DFMA R4, R4, R4, R4 ;  /* 0x000000040404722b */ /* 0x000fd00000000004 */
[----:B------:R-:W-:-:S08]  /*0ba0*/  DFMA R4, R2, R4, R2 ;  /* 0x000000040204722b */ /* 0x000fd00000000002 */
[----:B------:R-:W-:-:S08]  /*0bb0*/  DFMA R2, R4, -R8, 1 ;  /* 0x3ff000000402742b */ /* 0x000fd00000000808 */
[----:B------:R-:W-:-:S08]  /*0bc0*/  DFMA R2, R4, R2, R4 ;  /* 0x000000020402722b */ /* 0x000fd00000000004 */
[----:B------:R-:W-:-:S08]  /*0bd0*/  DMUL R6, R2, -UR6 ;  /* 0x8000000602067c28 */ /* 0x000fd00008000000 */
[----:B------:R-:W-:-:S08]  /*0be0*/  DFMA R4, R6, -R8, -UR6 ;  /* 0x8000000606047e2b */ /* 0x000fd00008000808 */
[----:B------:R-:W-:-:S10]  /*0bf0*/  DFMA R6, R2, R4, R6 ;  /* 0x000000040206722b */ /* 0x000fd40000000006 */
[----:B------:R-:W-:-:S05]  /*0c00*/  FFMA R0, RZ, UR8, R7 ;  /* 0x00000008ff007c23 */ /* 0x000fca0008000007 */
[----:B------:R-:W-:-:S13]  /*0c10*/  FSETP.GT.AND P0, PT, |R0|, 1.469367938527859385e-39, PT ;  /* 0x001000000000780b */ /* 0x000fda0003f04200 */
[----:B------:R-:W-:Y:S05]  /*0c20*/  @P0 BRA P1, `(.L_x_63) ;  /* 0x0000000000180947 */ /* 0x000fea0000800000 */
[----:B------:R-:W0:Y:S01]  /*0c30*/  LDCU.64 UR6, c[0x3][0xd8] ;  /* 0x00c01b00ff0677ac */ /* 0x000e220008000a00 */
[----:B------:R-:W-:Y:S01]  /*0c40*/  IMAD.MOV.U32 R59, RZ, RZ, R65 ;  /* 0x000000ffff3b7224 */ /* 0x000fe200078e0041 */
[----:B------:R-:W-:Y:S01]  /*0c50*/  MOV R0, 0xc90 ;  /* 0x00000c9000007802 */ /* 0x000fe20000000f00 */
[----:B0-----:R-:W-:Y:S02]  /*0c60*/  IMAD.U32 R6, RZ, RZ, UR6 ;  /* 0x00000006ff067e24 */ /* 0x001fe4000f8e00ff */
[----:B------:R-:W-:-:S07]  /*0c70*/  IMAD.U32 R7, RZ, RZ, UR7 ;  /* 0x00000007ff077e24 */ /* 0x000fce000f8e00ff */
[----:B------:R-:W-:Y:S05]  /*0c80*/  CALL.REL.NOINC `($__internal_2_$__cuda_sm20_div_rn_f64_full) ;  /* 0x0000004000307944 */ /* 0x000fea0003c00000 */
.L_x_63:
[----:B------:R-:W0:Y:S08]  /*0c90*/  LDC.64 R12, c[0x0][0x388] ;  /* 0x0000e200ff0c7b82 */ /* 0x000e300000000a00 */
[----:B------:R-:W1:Y:S08]  /*0ca0*/  LDC.64 R2, c[0x0][0x380] ;  /* 0x0000e000ff027b82 */ /* 0x000e700000000a00 */
[----:B------:R-:W2:Y:S01]  /*0cb0*/  LDC.64 R10, c[0x3][0xf0] ;  /* 0x00c03c00ff0a7b82 */ /* 0x000ea20000000a00 */
[----:B0-----:R-:W-:-:S07]  /*0cc0*/  IMAD.WIDE R12, R58, 0x8, R12 ;  /* 0x000000083a0c7825 */ /* 0x001fce00078e020c */
[----:B------:R-:W0:Y:S01]  /*0cd0*/  LDC.64 R16, c[0x0][0x390] ;  /* 0x0000e400ff107b82 */ /* 0x000e220000000a00 */
[----:B------:R-:W3:Y:S01]  /*0ce0*/  LDG.E.64 R8, desc[UR4][R12.64] ;  /* 0x000000040c087981 */ /* 0x000ee2000c1e1b00 */
[----:B-1----:R-:W-:-:S06]  /*0cf0*/  IMAD.WIDE R2, R58, 0x8, R2 ;  /* 0x000000083a027825 */ /* 0x002fcc00078e0202 */
[----:B------:R-:W1:Y:S01]  /*0d00*/  LDC.64 R18, c[0x0][0x398] ;  /* 0x0000e600ff127b82 */ /* 0x000e620000000a00 */
[----:B------:R-:W4:Y:S01]  /*0d10*/  LDG.E.64 R4, desc[UR4][R2.64] ;  /* 0x0000000402047981 */ /* 0x000f22000c1e1b00 */
[----:B---3--:R-:W-:Y:S02]  /*0d20*/  DMUL R14, R8, R8 ;  /* 0x00000008080e7228 */ /* 0x008fe40000000000 */
[C---:B--2---:R-:W-:Y:S02]  /*0d30*/  DADD R8, -R10.reuse, 1 ;  /* 0x3ff000000a087429 */ /* 0x044fe40000000100 */
[----:B------:R-:W-:-:S04]  /*0d40*/  DMUL R10, R10, 4 ;  /* 0x401000000a0a7828 */ /* 0x000fc80000000000 */
[C---:B----4-:R-:W-:Y:S02]  /*0d50*/  DFMA R14, R4.reuse, R4, R14 ;  /* 0x00000004040e722b */ /* 0x050fe4000000000e */
[----:B------:R-:W-:-:S06]  /*0d60*/  DMUL R4, R4, R6 ;  /* 0x0000000604047228 */ /* 0x000fcc0000000000 */
[----:B------:R-:W-:-:S08]  /*0d70*/  DFMA R14, R10, R14, R8 ;  /* 0x0000000e0a0e722b */ /* 0x000fd00000000008 */
[----:B------:R-:W-:Y:S01]  /*0d80*/  DMUL R4, R4, R14 ;  /* 0x0000000e04047228 */ /* 0x000fe20000000000 */
[----:B0-----:R-:W-:-:S06]  /*0d90*/  IMAD.WIDE R14, R58, 0x8, R16 ;  /* 0x000000083a0e7825 */ /* 0x001fcc00078e0210 */
[----:B------:R-:W-:Y:S04]  /*0da0*/  STG.E.64 desc[UR4][R14.64], R4 ;  /* 0x000000040e007986 */ /* 0x000fe8000c101b04 */
[----:B------:R-:W2:Y:S04]  /*0db0*/  LDG.E.64 R12, desc[UR4][R12.64] ;  /* 0x000000040c0c7981 */ /* 0x000ea8000c1e1b00 */
[----:B------:R-:W3:Y:S01]  /*0dc0*/  LDG.E.64 R2, desc[UR4][R2.64] ;  /* 0x0000000402027981 */ /* 0x000ee2000c1e1b00 */
[----:B-1----:R-:W-:Y:S01]  /*0dd0*/  IMAD.WIDE R58, R58, 0x8, R18 ;  /* 0x000000083a3a7825 */ /* 0x002fe200078e0212 */
[----:B--2---:R-:W-:-:S02]  /*0de0*/  DMUL R16, R12, R12 ;  /* 0x0000000c0c107228 */ /* 0x004fc40000000000 */
[----:B------:R-:W-:-:S06]  /*0df0*/  DMUL R6, R12, R6 ;  /* 0x000000060c067228 */ /* 0x000fcc0000000000 */
[----:B---3--:R-:W-:-:S08]  /*0e00*/  DFMA R16, R2, R2, R16 ;  /* 0x000000020210722b */ /* 0x008fd00000000010 */
[----:B------:R-:W-:-:S08]  /*0e10*/  DFMA R16, R10, R16, R8 ;  /* 0x000000100a10722b */ /* 0x000fd00000000008 */
[----:B------:R-:W-:-:S07]  /*0e20*/  DMUL R6, R6, R16 ;  /* 0x0000001006067228 */ /* 0x000fce0000000000 */
[----:B------:R-:W-:Y:S01]  /*0e30*/  STG.E.64 desc[UR4][R58.64], R6 ;  /* 0x000000063a007986 */ /* 0x000fe2000c101b04 */
[----:B------:R-:W-:Y:S05]  /*0e40*/  EXIT ;  /* 0x000000000000794d */ /* 0x000fea0003800000 */
.L_x_62:
[----:B------:R-:W-:Y:S01]  /*0e50*/  ISETP.EQ.OR P0, PT, R3, RZ, P0 ;  /* 0x000000ff0300720c */ /* 0x000fe20000702670 */
[----:B------:R-:W-:-:S03]  /*0e60*/  IMAD.MOV.U32 R60, RZ, RZ, RZ ;  /* 0x000000ffff3c7224 */ /* 0x000fc600078e00ff */
[----:B------:R-:W-:-:S13]  /*0e70*/  ISETP.GE.OR P0, PT, R3, R6, P0 ;  /* 0x000000060300720c */ /* 0x000fda0000706670 */
[----:B------:R-:W-:Y:S05]  /*0e80*/  @P0 BRA `(.L_x_64) ;  /* 0x00000014004c0947 */ /* 0x000fea0003800000 */
[----:B------:R-:W0:Y:S01]  /*0e90*/  LDCU UR8, c[0x3][0xe4] ;  /* 0x00c01c80ff0877ac */ /* 0x000e220008000800 */
[----:B------:R-:W1:Y:S01]  /*0ea0*/  LDC.64 R6, c[0x3][0xe0] ;  /* 0x00c03800ff067b82 */ /* 0x000e620000000a00 */
[----:B------:R-:W-:Y:S01]  /*0eb0*/  MOV R2, 0x1 ;  /* 0x0000000100027802 */ /* 0x000fe20000000f00 */
[----:B------:R-:W2:Y:S06]  /*0ec0*/  LDCU.64 UR6, c[0x3][0xd0] ;  /* 0x00c01a00ff0677ac */ /* 0x000eac0008000a00 */
[----:B------:R-:W2:Y:S01]  /*0ed0*/  LDC.64 R64, c[0x3][0xc0] ;  /* 0x00c03000ff407b82 */ /* 0x000ea20000000a00 */
[----:B0-----:R-:W1:Y:S01]  /*0ee0*/  MUFU.RCP64H R3, UR8 ;  /* 0x0000000800037d08 */ /* 0x001e620008001800 */
[----:B--2---:R-:W-:-:S02]  /*0ef0*/  DMUL R64, R64, -UR6 ;  /* 0x8000000640407c28 */ /* 0x004fc40008000000 */
[----:B-1----:R-:W-:-:S08]  /*0f00*/  DFMA R4, R2, -R6, 1 ;  /* 0x3ff000000204742b */ /* 0x002fd00000000806 */
[----:B------:R-:W-:Y:S01]  /*0f10*/  DFMA R4, R4, R4, R4 ;  /* 0x000000040404722b */ /* 0x000fe20000000004 */
[----:B------:R-:W-:-:S07]  /*0f20*/  FSETP.GEU.AND P1, PT, |R65|, 6.5827683646048100446e-37, PT ;  /* 0x036000004100780b */ /* 0x000fce0003f2e200 */
[----:B------:R-:W-:-:S08]  /*0f30*/  DFMA R4, R2, R4, R2 ;  /* 0x000000040204722b */ /* 0x000fd00000000002 */
[----:B------:R-:W-:-:S08]  /*0f40*/  DFMA R2, R4, -R6, 1 ;  /* 0x3ff000000402742b */ /* 0x000fd00000000806 */
[----:B------:R-:W-:-:S08]  /*0f50*/  DFMA R8, R4, R2, R4 ;  /* 0x000000020408722b */ /* 0x000fd00000000004 */
[----:B------:R-:W-:-:S08]  /*0f60*/  DMUL R4, R8, R64 ;  /* 0x0000004008047228 */ /* 0x000fd00000000000 */
[----:B------:R-:W-:-:S08]  /*0f70*/  DFMA R2, R4, -R6, R64 ;  /* 0x800000060402722b */ /* 0x000fd00000000040 */
        /* <DEDUP_REMOVED lines=10> */
[----:B------:R-:W-:Y:S01]  /*1020*/  IMAD.MOV.U32 R4, RZ, RZ, R6 ;  /* 0x000000ffff047224 */ /* 0x000fe200078e0006 */
[----:B------:R-:W-:-:S07]  /*1030*/  MOV R5, R7 ;  /* 0x0000000700057202 */ /* 0x000fce0000000f00 */
.L_x_65:
[----:B------:R-:W-:Y:S01]  /*1040*/  DADD R6, -RZ, |R56| ;  /* 0x00000000ff067229 */ /* 0x000fe20000000538 */
[----:B------:R-:W-:Y:S01]  /*1050*/  BSSY.RECONVERGENT B0, `(.L_x_66) ;  /* 0x0000004000007945 */ /* 0x000fe20003800200 */
[----:B------:R-:W-:Y:S01]  /*1060*/  IMAD.MOV.U32 R61, RZ, RZ, 0x40000000 ;  /* 0x40000000ff3d7424 */ /* 0x000fe200078e00ff */
[----:B------:R-:W-:-:S08]  /*1070*/  MOV R0, 0x1090 ;  /* 0x0000109000007802 */ /* 0x000fd00000000f00 */
[----:B------:R-:W-:Y:S05]  /*1080*/  CALL.REL.NOINC `($_Z6getRHS6Fields$__internal_accurate_pow) ;  /* 0x0000004000c07944 */ /* 0x000fea0003c00000 */
[----:B------:R-:W-:Y:S05]  /*1090*/  BSYNC.RECONVERGENT B0 ;  /* 0x0000000000007941 */ /* 0x000fea0003800200 */
.L_x_66:
[C---:B------:R-:W-:Y:S01]  /*10a0*/  DADD R2, R56.reuse, 2 ;  /* 0x4000000038027429 */ /* 0x040fe20000000000 */
[----:B------:R-:W-:Y:S01]  /*10b0*/  BSSY.RECONVERGENT B0, `(.L_x_67) ;  /* 0x000000c000007945 */ /* 0x000fe20003800200 */
[----:B------:R-:W-:-:S08]  /*10c0*/  DSETP.NEU.AND P0, PT, R56, RZ, PT ;  /* 0x000000ff3800722a */ /* 0x000fd00003f0d000 */
[----:B------:R-:W-:-:S04]  /*10d0*/  LOP3.LUT R2, R3, 0x7ff00000, RZ, 0xc0, !PT ;  /* 0x7ff0000003027812 */ /* 0x000fc800078ec0ff */
[----:B------:R-:W-:Y:S02]  /*10e0*/  ISETP.NE.AND P1, PT, R2, 0x7ff00000, PT ;  /* 0x7ff000000200780c */ /* 0x000fe40003f25270 */
[----:B------:R-:W-:-:S11]  /*10f0*/  @!P0 CS2R R6, SRZ ;  /* 0x0000000000068805 */ /* 0x000fd6000001ff00 */
[----:B------:R-:W-:Y:S05]  /*1100*/  @P1 BRA `(.L_x_68) ;  /* 0x0000000000181947 */ /* 0x000fea0003800000 */
[----:B------:R-:W-:-:S14]  /*1110*/  DSETP.NAN.AND P0, PT, R56, R56, PT ;  /* 0x000000383800722a */ /* 0x000fdc0003f08000 */
[----:B------:R-:W-:Y:S01]  /*1120*/  @P0 DADD R6, R56, 2 ;  /* 0x4000000038060429 */ /* 0x000fe20000000000 */
[----:B------:R-:W-:Y:S10]  /*1130*/  @P0 BRA `(.L_x_68) ;  /* 0x00000000000c0947 */ /* 0x000ff40003800000 */
[----:B------:R-:W-:-:S14]  /*1140*/  DSETP.NEU.AND P0, PT, |R56|, +INF , PT ;  /* 0x7ff000003800742a */ /* 0x000fdc0003f0d200 */
[----:B------:R-:W-:Y:S02]  /*1150*/  @!P0 IMAD.MOV.U32 R6, RZ, RZ, 0x0 ;  /* 0x00000000ff068424 */ /* 0x000fe400078e00ff */
[----:B------:R-:W-:-:S07]  /*1160*/  @!P0 IMAD.MOV.U32 R7, RZ, RZ, 0x7ff00000 ;  /* 0x7ff00000ff078424 */ /* 0x000fce00078e00ff */
.L_x_68:
[----:B------:R-:W-:Y:S05]  /*1170*/  BSYNC.RECONVERGENT B0 ;  /* 0x0000000000007941 */ /* 0x000fea0003800200 */
.L_x_67:
[----:B------:R-:W0:Y:S01]  /*1180*/  LDCU UR8, c[0x3][0xe4] ;  /* 0x00c01c80ff0877ac */ /* 0x000e220008000800 */
[----:B------:R-:W1:Y:S01]  /*1190*/  LDC.64 R8, c[0x3][0xe0] ;  /* 0x00c03800ff087b82 */ /* 0x000e620000000a00 */
[----:B------:R-:W-:Y:S01]  /*11a0*/  IMAD.MOV.U32 R2, RZ, RZ, 0x1 ;  /* 0x00000001ff027424 */ /* 0x000fe200078e00ff */
[----:B------:R-:W-:Y:S01]  /*11b0*/  DSETP.NEU.AND P0, PT, R56, 1, PT ;  /* 0x3ff000003800742a */ /* 0x000fe20003f0d000 */
[----:B------:R-:W2:Y:S05]  /*11c0*/  LDCU.64 UR6, c[0x3][0xd0] ;  /* 0x00c01a00ff0677ac */ /* 0x000eaa0008000a00 */
[----:B------:R-:W2:Y:S01]  /*11d0*/  LDC.64 R64, c[0x3][0xc8] ;  /* 0x00c03200ff407b82 */ /* 0x000ea20000000a00 */
[----:B------:R-:W-:-:S02]  /*11e0*/  FSEL R34, R6, RZ, P0 ;  /* 0x000000ff06227208 */ /* 0x000fc40000000000 */
[----:B------:R-:W-:Y:S01]  /*11f0*/  FSEL R35, R7, 1.875, P0 ;  /* 0x3ff0000007237808 */ /* 0x000fe20000000000 */
[----:B0-----:R-:W1:Y:S05]  /*1200*/  MUFU.RCP64H R3, UR8 ;  /* 0x0000000800037d08 */ /* 0x001e6a0008001800 */
[----:B------:R-:W-:Y:S02]  /*1210*/  DMUL R34, R4, R34 ;  /* 0x0000002204227228 */ /* 0x000fe40000000000 */
[----:B--2---:R-:W-:Y:S02]  /*1220*/  DMUL R64, R64, UR6 ;  /* 0x0000000640407c28 */ /* 0x004fe40008000000 */
        /* <DEDUP_REMOVED lines=13> */
[----:B------:R-:W-:Y:S02]  /*1300*/  MOV R59, R65 ;  /* 0x00000041003b7202 */ /* 0x000fe40000000f00 */
[----:B------:R-:W-:Y:S01]  /*1310*/  MOV R0, 0x1350 ;  /* 0x0000135000007802 */ /* 0x000fe20000000f00 */
[----:B0-----:R-:W-:Y:S02]  /*1320*/  IMAD.U32 R6, RZ, RZ, UR6 ;  /* 0x00000006ff067e24 */ /* 0x001fe4000f8e00ff */
[----:B------:R-:W-:-:S07]  /*1330*/  IMAD.U32 R7, RZ, RZ, UR7 ;  /* 0x00000007ff077e24 */ /* 0x000fce000f8e00ff */
[----:B------:R-:W-:Y:S05]  /*1340*/  CALL.REL.NOINC `($__internal_2_$__cuda_sm20_div_rn_f64_full) ;  /* 0x0000003800807944 */ /* 0x000fea0003c00000 */
[----:B------:R-:W-:Y:S02]  /*1350*/  IMAD.MOV.U32 R2, RZ, RZ, R6 ;  /* 0x000000ffff027224 */ /* 0x000fe400078e0006 */
[----:B------:R-:W-:-:S07]  /*1360*/  IMAD.MOV.U32 R3, RZ, RZ, R7 ;  /* 0x000000ffff037224 */ /* 0x000fce00078e0007 */
.L_x_69:
[----:B------:R-:W0:Y:S08]  /*1370*/  LDC.64 R24, c[0x0][0x388] ;  /* 0x0000e200ff187b82 */ /* 0x000e300000000a00 */
[----:B------:R-:W1:Y:S01]  /*1380*/  LDC.64 R8, c[0x3][0xe0] ;  /* 0x00c03800ff087b82 */ /* 0x000e620000000a00 */
[----:B------:R-:W-:Y:S01]  /*1390*/  MOV R6, 0x1 ;  /* 0x0000000100067802 */ /* 0x000fe20000000f00 */
[----:B------:R-:W2:Y:S06]  /*13a0*/  LDCU.64 UR6, c[0x3][0xd0] ;  /* 0x00c01a00ff0677ac */ /* 0x000eac0008000a00 */
[----:B------:R-:W2:Y:S01]  /*13b0*/  LDC.64 R64, c[0x3][0xa0] ;  /* 0x00c02800ff407b82 */ /* 0x000ea20000000a00 */
[----:B0-----:R-:W-:-:S05]  /*13c0*/  IMAD.WIDE R24, R58, 0x8, R24 ;  /* 0x000000083a187825 */ /* 0x001fca00078e0218 */
[----:B------:R-:W3:Y:S01]  /*13d0*/  LDG.E.64 R28, desc[UR4][R24.64] ;  /* 0x00000004181c7981 */ /* 0x000ee2000c1e1b00 */
[----:B-1----:R-:W-:-:S06]  /*13e0*/  DADD R8, R8, R8 ;  /* 0x0000000008087229 */ /* 0x002fcc0000000008 */
[----:B------:R-:W0:Y:S01]  /*13f0*/  MUFU.RCP64H R7, R9 ;  /* 0x0000000900077308 */ /* 0x000e220000001800 */
[----:B--2---:R-:W-:-:S10]  /*1400*/  DMUL R64, R64, UR6 ;  /* 0x0000000640407c28 */ /* 0x004fd40008000000 */
[----:B------:R-:W-:Y:S01]  /*1410*/  FSETP.GEU.AND P1, PT, |R65|, 6.5827683646048100446e-37, PT ;  /* 0x036000004100780b */ /* 0x000fe20003f2e200 */
[----:B0-----:R-:W-:-:S08]  /*1420*/  DFMA R26, -R8, R6, 1 ;  /* 0x3ff00000081a742b */ /* 0x001fd00000000106 */
[----:B------:R-:W-:-:S08]  /*1430*/  DFMA R26, R26, R26, R26 ;  /* 0x0000001a1a1a722b */ /* 0x000fd0000000001a */
[----:B------:R-:W-:-:S08]  /*1440*/  DFMA R26, R6, R26, R6 ;  /* 0x0000001a061a722b */ /* 0x000fd00000000006 */
[----:B------:R-:W-:-:S08]  /*1450*/  DFMA R6, -R8, R26, 1 ;  /* 0x3ff000000806742b */ /* 0x000fd0000000011a */
[----:B------:R-:W-:-:S08]  /*1460*/  DFMA R6, R26, R6, R26 ;  /* 0x000000061a06722b */ /* 0x000fd0000000001a */
[----:B------:R-:W-:-:S08]  /*1470*/  DMUL R26, R64, R6 ;  /* 0x00000006401a7228 */ /* 0x000fd00000000000 */
[----:B------:R-:W-:-:S08]  /*1480*/  DFMA R30, -R8, R26, R64 ;  /* 0x0000001a081e722b */ /* 0x000fd00000000140 */
[----:B------:R-:W-:-:S10]  /*1490*/  DFMA R26, R6, R30, R26 ;  /* 0x0000001e061a722b */ /* 0x000fd4000000001a */
[----:B------:R-:W-:-:S05]  /*14a0*/  FFMA R0, RZ, R9, R27 ;  /* 0x00000009ff007223 */ /* 0x000fca000000001b */
[----:B------:R-:W-:Y:S01]  /*14b0*/  FSETP.GT.AND P0, PT, |R0|, 1.469367938527859385e-39, PT ;  /* 0x001000000000780b */ /* 0x000fe20003f04200 */
[----:B---3--:R-:W-:-:S08]  /*14c0*/  DMUL R6, R28, R2 ;  /* 0x000000021c067228 */ /* 0x008fd00000000000 */
[----:B------:R-:W-:-:S04]  /*14d0*/  DFMA R34, R52, -R6, R34 ;  /* 0x800000063422722b */ /* 0x000fc80000000022 */
[----:B------:R-:W-:Y:S07]  /*14e0*/  @P0 BRA P1, `(.L_x_70) ;  /* 0x00000000001c0947 */ /* 0x000fee0000800000 */
[----:B------:R-:W-:Y:S01]  /*14f0*/  IMAD.MOV.U32 R59, RZ, RZ, R65 ;  /* 0x000000ffff3b7224 */ /* 0x000fe200078e0041 */
[----:B------:R-:W-:Y:S01]  /*1500*/  MOV R0, 0x1540 ;  /* 0x0000154000007802 */ /* 0x000fe20000000f00 */
[----:B------:R-:W-:Y:S02]  /*1510*/  IMAD.MOV.U32 R6, RZ, RZ, R8 ;  /* 0x000000ffff067224 */ /* 0x000fe400078e0008 */
[----:B------:R-:W-:-:S07]  /*1520*/  IMAD.MOV.U32 R7, RZ, RZ, R9 ;  /* 0x000000ffff077224 */ /* 0x000fce00078e0009 */
[----:B------:R-:W-:Y:S05]  /*1530*/  CALL.REL.NOINC `($__internal_2_$__cuda_sm20_div_rn_f64_full) ;  /* 0x0000003800047944 */ /* 0x000fea0003c00000 */
[----:B------:R-:W-:Y:S01]  /*1540*/  IMAD.MOV.U32 R26, RZ, RZ, R6 ;  /* 0x000000ffff1a7224 */ /* 0x000fe200078e0006 */
[----:B------:R-:W-:-:S07]  /*1550*/  MOV R27, R7 ;  /* 0x00000007001b7202 */ /* 0x000fce0000000f00 */
.L_x_70:
[----:B------:R-:W0:Y:S01]  /*1560*/  LDCU UR8, c[0x3][0xe4] ;  /* 0x00c01c80ff0877ac */ /* 0x000e220008000800 */
[----:B------:R-:W1:Y:S01]  /*1570*/  LDC.64 R8, c[0x3][0xe0] ;  /* 0x00c03800ff087b82 */ /* 0x000e620000000a00 */
[----:B------:R-:W-:Y:S01]  /*1580*/  IMAD.MOV.U32 R6, RZ, RZ, 0x1 ;  /* 0x00000001ff067424 */ /* 0x000fe200078e00ff */
[----:B------:R-:W-:Y:S01]  /*1590*/  DFMA R34, R40, R26, R34 ;  /* 0x0000001a2822722b */ /* 0x000fe20000000022 */
[----:B------:R-:W2:Y:S05]  /*15a0*/  LDCU.64 UR6, c[0x3][0xd0] ;  /* 0x00c01a00ff0677ac */ /* 0x000eaa0008000a00 */
[----:B------:R-:W2:Y:S01]  /*15b0*/  LDC.64 R64, c[0x3][0xb0] ;  /* 0x00c02c00ff407b82 */ /* 0x000ea20000000a00 */
[----:B0-----:R-:W1:Y:S01]  /*15c0*/  MUFU.RCP64H R7, UR8 ;  /* 0x0000000800077d08 */ /* 0x001e620008001800 */
[----:B--2---:R-:W-:-:S02]  /*15d0*/  DMUL R64, R64, UR6 ;  /* 0x0000000640407c28 */ /* 0x004fc40008000000 */
        /* <DEDUP_REMOVED lines=18> */
[----:B------:R-:W-:Y:S01]  /*1700*/  MOV R32, R6 ;  /* 0x0000000600207202 */ /* 0x000fe20000000f00 */
[----:B------:R-:W-:-:S07]  /*1710*/  IMAD.MOV.U32 R33, RZ, RZ, R7 ;  /* 0x000000ffff217224 */ /* 0x000fce00078e0007 */
.L_x_71:
[----:B------:R-:W0:Y:S08]  /*1720*/  LDC.64 R30, c[0x0][0x380] ;  /* 0x0000e000ff1e7b82 */ /* 0x000e300000000a00 */
[----:B------:R-:W1:Y:S08]  /*1730*/  LDC R0, c[0x3][0xdc] ;  /* 0x00c03700ff007b82 */ /* 0x000e700000000800 */
[----:B------:R-:W2:Y:S01]  /*1740*/  LDC.64 R38, c[0x3][0xd8] ;  /* 0x00c03600ff267b82 */ /* 0x000ea20000000a00 */
[----:B0-----:R-:W-:-:S05]  /*1750*/  IMAD.WIDE R30, R58, 0x8, R30 ;  /* 0x000000083a1e7825 */ /* 0x001fca00078e021e */
[----:B------:R-:W3:Y:S01]  /*1760*/  LDG.E.64 R42, desc[UR4][R30.64] ;  /* 0x000000041e2a7981 */ /* 0x000ee2000c1e1b00 */
[----:B------:R-:W-:Y:S01]  /*1770*/  DMUL R52, R52, R28 ;  /* 0x0000001c34347228 */ /* 0x000fe20000000000 */
[----:B-1----:R-:W2:Y:S01]  /*1780*/  MUFU.RCP64H R9, R0 ;  /* 0x0000000000097308 */ /* 0x002ea20000001800 */
[----:B------:R-:W-:-:S05]  /*1790*/  VIADD R8, R0, 0x300402 ;  /* 0x0030040200087836 */ /* 0x000fca0000000000 */
[----:B------:R-:W-:Y:S01]  /*17a0*/  FSETP.GEU.AND P0, PT, |R8|, 5.8789094863358348022e-39, PT ;  /* 0x004004020800780b */ /* 0x000fe20003f0e200 */
[----:B--2---:R-:W-:-:S08]  /*17b0*/  DFMA R6, R8, -R38, 1 ;  /* 0x3ff000000806742b */ /* 0x004fd00000000826 */
[----:B------:R-:W-:-:S08]  /*17c0*/  DFMA R6, R6, R6, R6 ;  /* 0x000000060606722b */ /* 0x000fd00000000006 */
[----:B------:R-:W-:-:S08]  /*17d0*/  DFMA R36, R8, R6, R8 ;  /* 0x000000060824722b */ /* 0x000fd00000000008 */
[----:B------:R-:W-:-:S08]  /*17e0*/  DFMA R38, R36, -R38, 1 ;  /* 0x3ff000002426742b */ /* 0x000fd00000000826 */
[----:B------:R-:W-:Y:S02]  /*17f0*/  DFMA R36, R36, R38, R36 ;  /* 0x000000262424722b */ /* 0x000fe40000000024 */
[----:B---3--:R-:W-:Y:S02]  /*1800*/  DFMA R52, R40, R42, R52 ;  /* 0x0000002a2834722b */ /* 0x008fe40000000034 */
[----:B------:R-:W-:-:S08]  /*1810*/  DMUL R6, R42, R32 ;  /* 0x000000202a067228 */ /* 0x000fd00000000000 */
[----:B------:R-:W-:Y:S01]  /*1820*/  DFMA R34, -R6, R52, R34 ;  /* 0x000000340622722b */ /* 0x000fe20000000122 */
[----:B------:R-:W-:Y:S10]  /*1830*/  @P0 BRA `(.L_x_72) ;  /* 0x0000000000240947 */ /* 0x000ff40003800000 */
[----:B------:R-:W0:Y:S01]  /*1840*/  LDCU.64 UR6, c[0x3][0xd8] ;  /* 0x00c01b00ff0677ac */ /* 0x000e220008000a00 */
[----:B------:R-:W-:Y:S02]  /*1850*/  LOP3.LUT R6, R0, 0x7fffffff, RZ, 0xc0, !PT ;  /* 0x7fffffff00067812 */ /* 0x000fe400078ec0ff */
[----:B------:R-:W-:Y:S02]  /*1860*/  MOV R0, 0x18b0 ;  /* 0x000018b000007802 */ /* 0x000fe40000000f00 */
[----:B------:R-:W-:Y:S01]  /*1870*/  IADD3 R6, PT, PT, R6, -0x100000, RZ ;  /* 0xfff0000006067810 */ /* 0x000fe20007ffe0ff */
[----:B0-----:R-:W-:Y:S02]  /*1880*/  IMAD.U32 R8, RZ, RZ, UR6 ;  /* 0x00000006ff087e24 */ /* 0x001fe4000f8e00ff */
[----:B------:R-:W-:-:S07]  /*1890*/  IMAD.U32 R7, RZ, RZ, UR7 ;  /* 0x00000007ff077e24 */ /* 0x000fce000f8e00ff */
[----:B------:R-:W-:Y:S05]  /*18a0*/  CALL.REL.NOINC `($__internal_1_$__cuda_sm20_dblrcp_rn_slowpath_v3) ;  /* 0x00000030007c7944 */ /* 0x000fea0003c00000 */
[----:B------:R-:W-:Y:S02]  /*18b0*/  IMAD.MOV.U32 R36, RZ, RZ, R6 ;  /* 0x000000ffff247224 */ /* 0x000fe400078e0006 */
[----:B------:R-:W-:-:S07]  /*18c0*/  IMAD.MOV.U32 R37, RZ, RZ, R7 ;  /* 0x000000ffff257224 */ /* 0x000fce00078e0007 */
.L_x_72:
[----:B------:R-:W0:Y:S01]  /*18d0*/  LDC.64 R44, c[0x3][0xf0] ;  /* 0x00c03c00ff2c7b82 */ /* 0x000e220000000a00 */
[----:B------:R-:W1:Y:S01]  /*18e0*/  LDCU.64 UR6, c[0x3][0xe8] ;  /* 0x00c01d00ff0677ac */ /* 0x000e620008000a00 */
[----:B------:R-:W-:Y:S01]  /*18f0*/  DMUL R28, R28, R28 ;  /* 0x0000001c1c1c7228 */ /* 0x000fe20000000000 */
[----:B------:R-:W-:Y:S01]  /*1900*/  BSSY.RECONVERGENT B0, `(.L_x_73) ;  /* 0x0000010000007945 */ /* 0x000fe20003800200 */
[----:B------:R-:W-:Y:S01]  /*1910*/  MOV R61, 0x40100000 ;  /* 0x40100000003d7802 */ /* 0x000fe20000000f00 */
[----:B------:R-:W2:Y:S01]  /*1920*/  LDCU.64 UR8, c[0x3][0x60] ;  /* 0x00c00c00ff0877ac */ /* 0x000ea20008000a00 */
[----:B------:R-:W-:Y:S02]  /*1930*/  MOV R0, 0x1a00 ;  /* 0x00001a0000007802 */ /* 0x000fe40000000f00 */
[----:B------:R-:W3:Y:S02]  /*1940*/  LDC.64 R8, c[0x3][0xf8] ;  /* 0x00c03e00ff087b82 */ /* 0x000ee40000000a00 */
[----:B------:R-:W-:-:S02]  /*1950*/  DFMA R6, R42, R42, R28 ;  /* 0x0000002a2a06722b */ /* 0x000fc4000000001c */
[----:B-1----:R-:W-:Y:S02]  /*1960*/  DMUL R42, R42, UR6 ;  /* 0x000000062a2a7c28 */ /* 0x002fe40008000000 */
[C---:B0-----:R-:W-:Y:S02]  /*1970*/  DADD R38, -R44.reuse, 1 ;  /* 0x3ff000002c267429 */ /* 0x041fe40000000100 */
[----:B------:R-:W-:Y:S02]  /*1980*/  DMUL R28, R44, 4 ;  /* 0x401000002c1c7828 */ /* 0x000fe40000000000 */
[----:B--2---:R-:W-:-:S06]  /*1990*/  DADD R44, -RZ, |UR8| ;  /* 0x40000008ff2c7e29 */ /* 0x004fcc0008000100 */
[----:B------:R-:W-:-:S08]  /*19a0*/  DFMA R6, R28, R6, R38 ;  /* 0x000000061c06722b */ /* 0x000fd00000000026 */
[----:B------:R-:W-:Y:S01]  /*19b0*/  DMUL R42, R42, R6 ;  /* 0x000000062a2a7228 */ /* 0x000fe20000000000 */
[----:B------:R-:W-:Y:S02]  /*19c0*/  IMAD.MOV.U32 R6, RZ, RZ, R44 ;  /* 0x000000ffff067224 */ /* 0x000fe400078e002c */
[----:B------:R-:W-:-:S05]  /*19d0*/  IMAD.MOV.U32 R7, RZ, RZ, R45 ;  /* 0x000000ffff077224 */ /* 0x000fca00078e002d */
[----:B---3--:R-:W-:-:S11]  /*19e0*/  DFMA R42, R40, R8, -R42 ;  /* 0x00000008282a722b */ /* 0x008fd6000000082a */
[----:B------:R-:W-:Y:S05]  /*19f0*/  CALL.REL.NOINC `($_Z6getRHS6Fields$__internal_accurate_pow) ;  /* 0x0000003800647944 */ /* 0x000fea0003c00000 */
[----:B------:R-:W-:Y:S05]  /*1a00*/  BSYNC.RECONVERGENT B0 ;  /* 0x0000000000007941 */ /* 0x000fea0003800200 */
.L_x_73:
[----:B------:R-:W0:Y:S01]  /*1a10*/  LDC.64 R50, c[0x3][0x60] ;  /* 0x00c01800ff327b82 */ /* 0x000e220000000a00 */
[----:B------:R-:W-:Y:S02]  /*1a20*/  IMAD.MOV.U32 R44, RZ, RZ, R6 ;  /* 0x000000ffff2c7224 */ /* 0x000fe400078e0006 */
[----:B------:R-:W-:Y:S02]  /*1a30*/  IMAD.MOV.U32 R45, RZ, RZ, R7 ;  /* 0x000000ffff2d7224 */ /* 0x000fe400078e0007 */
[----:B------:R-:W-:Y:S02]  /*1a40*/  IMAD.MOV.U32 R6, RZ, RZ, R44 ;  /* 0x000000ffff067224 */ /* 0x000fe400078e002c */
[----:B------:R-:W-:Y:S01]  /*1a50*/  IMAD.MOV.U32 R7, RZ, RZ, R45 ;  /* 0x000000ffff077224 */ /* 0x000fe200078e002d */
[C---:B0-----:R-:W-:Y:S02]  /*1a60*/  DADD R40, R50.reuse, 4 ;  /* 0x4010000032287429 */ /* 0x041fe40000000000 */
        /* <DEDUP_REMOVED lines=9> */
[----:B------:R-:W-:Y:S01]  /*1b00*/  @!P0 MOV R6, 0x0 ;  /* 0x0000000000068802 */ /* 0x000fe20000000f00 */
[----:B------:R-:W-:-:S07]  /*1b10*/  @!P0 IMAD.MOV.U32 R7, RZ, RZ, 0x7ff00000 ;  /* 0x7ff00000ff078424 */ /* 0x000fce00078e00ff */
.L_x_74:
[----:B------:R-:W0:Y:S01]  /*1b20*/  MUFU.RCP64H R9, R7 ;  /* 0x0000000700097308 */ /* 0x000e220000001800 */
[----:B------:R-:W-:Y:S01]  /*1b30*/  VIADD R8, R7, 0x300402 ;  /* 0x0030040207087836 */ /* 0x000fe20000000000 */
[----:B------:R-:W-:Y:S01]  /*1b40*/  BSSY.RECONVERGENT B0, `(.L_x_75) ;  /* 0x0000010000007945 */ /* 0x000fe20003800200 */
[----:B------:R-:W-:-:S03]  /*1b50*/  DSETP.NEU.AND P0, PT, R50, 1, PT ;  /* 0x3ff000003200742a */ /* 0x000fc60003f0d000 */
[----:B------:R-:W-:Y:S01]  /*1b60*/  FSETP.GEU.AND P1, PT, |R8|, 5.8789094863358348022e-39, PT ;  /* 0x004004020800780b */ /* 0x000fe20003f2e200 */
[----:B0-----:R-:W-:-:S08]  /*1b70*/  DFMA R46, R8, -R6, 1 ;  /* 0x3ff00000082e742b */ /* 0x001fd00000000806 */
[----:B------:R-:W-:-:S08]  /*1b80*/  DFMA R46, R46, R46, R46 ;  /* 0x0000002e2e2e722b */ /* 0x000fd0000000002e */
[----:B------:R-:W-:-:S08]  /*1b90*/  DFMA R46, R8, R46, R8 ;  /* 0x0000002e082e722b */ /* 0x000fd00000000008 */
[----:B------:R-:W-:-:S08]  /*1ba0*/  DFMA R48, R46, -R6, 1 ;  /* 0x3ff000002e30742b */ /* 0x000fd00000000806 */
[----:B------:R-:W-:Y:S01]  /*1bb0*/  DFMA R46, R46, R48, R46 ;  /* 0x000000302e2e722b */ /* 0x000fe2000000002e */
[----:B------:R-:W-:Y:S10]  /*1bc0*/  @P1 BRA `(.L_x_76) ;  /* 0x00000000001c1947 */ /* 0x000ff40003800000 */
[----:B------:R-:W-:Y:S01]  /*1bd0*/  LOP3.LUT R0, R7, 0x7fffffff, RZ, 0xc0, !PT ;  /* 0x7fffffff07007812 */ /* 0x000fe200078ec0ff */
[----:B------:R-:W-:-:S04]  /*1be0*/  IMAD.MOV.U32 R8, RZ, RZ, R6 ;  /* 0x000000ffff087224 */ /* 0x000fc800078e0006 */
[----:B------:R-:W-:Y:S01]  /*1bf0*/  VIADD R6, R0, 0xfff00000 ;  /* 0xfff0000000067836 */ /* 0x000fe20000000000 */
[----:B------:R-:W-:-:S07]  /*1c00*/  MOV R0, 0x1c20 ;  /* 0x00001c2000007802 */ /* 0x000fce0000000f00 */
[----:B------:R-:W-:Y:S05]  /*1c10*/  CALL.REL.NOINC `($__internal_1_$__cuda_sm20_dblrcp_rn_slowpath_v3) ;  /* 0x0000002c00a07944 */ /* 0x000fea0003c00000 */
[----:B------:R-:W-:Y:S01]  /*1c20*/  MOV R46, R6 ;  /* 0x00000006002e7202 */ /* 0x000fe20000000f00 */
[----:B------:R-:W-:-:S07]  /*1c30*/  IMAD.MOV.U32 R47, RZ, RZ, R7 ;  /* 0x000000ffff2f7224 */ /* 0x000fce00078e0007 */
.L_x_76:
[----:B------:R-:W-:Y:S05]  /*1c40*/  BSYNC.RECONVERGENT B0 ;  /* 0x0000000000007941 */ /* 0x000fea0003800200 */
.L_x_75:
[----:B------:R-:W2:Y:S01]  /*1c50*/  LDG.E.64 R6, desc[UR4][R20.64+0x10] ;  /* 0x0000100414067981 */ /* 0x000ea2000c1e1b00 */
[----:B------:R-:W0:Y:S03]  /*1c60*/  LDCU.64 UR6, c[0x3][0x100] ;  /* 0x00c02000ff0677ac */ /* 0x000e260008000a00 */
[----:B------:R-:W3:Y:S01]  /*1c70*/  LDG.E.64 R8, desc[UR4][R20.64+-0x10] ;  /* 0xfffff00414087981 */ /* 0x000ee2000c1e1b00 */
[----:B--2---:R-:W-:-:S08]  /*1c80*/  DFMA R6, R18, -4, R6 ;  /* 0xc01000001206782b */ /* 0x004fd00000000006 */
[----:B------:R-:W-:Y:S01]  /*1c90*/  DFMA R6, R10, 6, R6 ;  /* 0x401800000a06782b */ /* 0x000fe20000000006 */
[----:B------:R-:W-:Y:S02]  /*1ca0*/  FSEL R10, R46, RZ, P0 ;  /* 0x000000ff2e0a7208 */ /* 0x000fe40000000000 */
[----:B------:R-:W-:-:S05]  /*1cb0*/  FSEL R11, R47, 1.875, P0 ;  /* 0x3ff000002f0b7808 */ /* 0x000fca0000000000 */
[----:B------:R-:W-:-:S08]  /*1cc0*/  DFMA R6, R16, -4, R6 ;  /* 0xc01000001006782b */ /* 0x000fd00000000006 */
[----:B---3--:R-:W-:Y:S01]  /*1cd0*/  DADD R6, R6, R8 ;  /* 0x0000000006067229 */ /* 0x008fe20000000008 */
[----:B------:R-:W1:Y:S07]  /*1ce0*/  LDC.64 R8, c[0x0][0x390] ;  /* 0x0000e400ff087b82 */ /* 0x000e6e0000000a00 */
[----:B------:R-:W-:-:S08]  /*1cf0*/  DMUL R6, R6, R10 ;  /* 0x0000000a06067228 */ /* 0x000fd00000000000 */
[----:B0-----:R-:W-:-:S08]  /*1d00*/  DFMA R6, -R6, UR6, R42 ;  /* 0x0000000606067c2b */ /* 0x001fd0000800012a */
[----:B------:R-:W-:Y:S01]  /*1d10*/  DFMA R34, R6, R36, R34 ;  /* 0x000000240622722b */ /* 0x000fe20000000022 */
[----:B-1----:R-:W-:-:S06]  /*1d20*/  IMAD.WIDE R8, R58, 0x8, R8 ;  /* 0x000000083a087825 */ /* 0x002fcc00078e0208 */
[----:B------:R0:W-:Y:S04]  /*1d30*/  STG.E.64 desc[UR4][R8.64], R34 ;  /* 0x0000002208007986 */ /* 0x0001e8000c101b04 */
[----:B------:R-:W2:Y:S04]  /*1d40*/  LDG.E.64 R16, desc[UR4][R20.64+0x8] ;  /* 0x0000080414107981 */ /* 0x000ea8000c1e1b00 */
[----:B------:R-:W2:Y:S01]  /*1d50*/  LDG.E.64 R10, desc[UR4][R20.64+-0x8] ;  /* 0xfffff804140a7981 */ /* 0x000ea2000c1e1b00 */
[----:B------:R-:W-:Y:S01]  /*1d60*/  BSSY.RECONVERGENT B0, `(.L_x_77) ;  /* 0x0000007000007945 */ /* 0x000fe20003800200 */
[----:B------:R-:W-:Y:S01]  /*1d70*/  IMAD.MOV.U32 R61, RZ, RZ, 0x40000000 ;  /* 0x40000000ff3d7424 */ /* 0x000fe200078e00ff */
[----:B------:R-:W-:Y:S01]  /*1d80*/  MOV R0, 0x1dd0 ;  /* 0x00001dd000007802 */ /* 0x000fe20000000f00 */
[----:B--2---:R-:W-:-:S08]  /*1d90*/  DADD R6, R16, -R10 ;  /* 0x0000000010067229 */ /* 0x004fd0000000080a */
[----:B------:R-:W-:-:S08]  /*1da0*/  DMUL R22, R6, R22 ;  /* 0x0000001606167228 */ /* 0x000fd00000000000 */
[----:B0-----:R-:W-:-:S11]  /*1db0*/  DADD R6, -RZ, |R22| ;  /* 0x00000000ff067229 */ /* 0x001fd60000000516 */
[----:B------:R-:W-:Y:S05]  /*1dc0*/  CALL.REL.NOINC `($_Z6getRHS6Fields$__internal_accurate_pow) ;  /* 0x0000003400707944 */ /* 0x000fea0003c00000 */
[----:B------:R-:W-:Y:S05]  /*1dd0*/  BSYNC.RECONVERGENT B0 ;  /* 0x0000000000007941 */ /* 0x000fea0003800200 */
.L_x_77:
[----:B------:R-:W2:Y:S04]  /*1de0*/  LDG.E.64 R18, desc[UR4][R14.64] ;  /* 0x000000040e127981 */ /* 0x000ea8000c1e1b00 */
[----:B------:R-:W3:Y:S04]  /*1df0*/  LDG.E.64 R34, desc[UR4][R14.64+0x8] ;  /* 0x000008040e227981 */ /* 0x000ee8000c1e1b00 */
[----:B------:R-:W5:Y:S04]  /*1e00*/  LDG.E.64 R30, desc[UR4][R30.64] ;  /* 0x000000041e1e7981 */ /* 0x000f68000c1e1b00 */
[----:B------:R-:W5:Y:S04]  /*1e10*/  LDG.E.64 R24, desc[UR4][R24.64] ;  /* 0x0000000418187981 */ /* 0x000f68000c1e1b00 */
[----:B------:R0:W5:Y:S04]  /*1e20*/  LDG.E.64 R50, desc[UR4][R20.64] ;  /* 0x0000000414327981 */ /* 0x000168000c1e1b00 */
[----:B------:R0:W5:Y:S01]  /*1e30*/  LDG.E.64 R42, desc[UR4][R14.64+-0x8] ;  /* 0xfffff8040e2a7981 */ /* 0x000162000c1e1b00 */
[C---:B------:R-:W-:Y:S01]  /*1e40*/  DADD R46, R22.reuse, 2 ;  /* 0x40000000162e7429 */ /* 0x040fe20000000000 */
[----:B------:R-:W1:Y:S01]  /*1e50*/  LDC.64 R8, c[0x3][0x60] ;  /* 0x00c01800ff087b82 */ /* 0x000e620000000a00 */
[----:B------:R-:W-:Y:S01]  /*1e60*/  DSETP.NEU.AND P0, PT, R22, RZ, PT ;  /* 0x000000ff1600722a */ /* 0x000fe20003f0d000 */
[----:B------:R-:W-:Y:S07]  /*1e70*/  BSSY.RECONVERGENT B0, `(.L_x_78) ;  /* 0x000000f000007945 */ /* 0x000fee0003800200 */
[----:B------:R-:W-:-:S04]  /*1e80*/  LOP3.LUT R46, R47, 0x7ff00000, RZ, 0xc0, !PT ;  /* 0x7ff000002f2e7812 */ /* 0x000fc800078ec0ff */
[----:B------:R-:W-:Y:S01]  /*1e90*/  ISETP.NE.AND P1, PT, R46, 0x7ff00000, PT ;  /* 0x7ff000002e00780c */ /* 0x000fe20003f25270 */
[----:B--2---:R-:W-:-:S08]  /*1ea0*/  DADD R48, R18, R18 ;  /* 0x0000000012307229 */ /* 0x004fd00000000012 */
[----:B---3--:R-:W-:Y:S01]  /*1eb0*/  DADD R46, R34, -R48 ;  /* 0x00000000222e7229 */ /* 0x008fe20000000830 */
[----:B------:R-:W-:Y:S02]  /*1ec0*/  IMAD.MOV.U32 R48, RZ, RZ, R6 ;  /* 0x000000ffff307224 */ /* 0x000fe400078e0006 */
[----:B------:R-:W-:Y:S01]  /*1ed0*/  IMAD.MOV.U32 R49, RZ, RZ, R7 ;  /* 0x000000ffff317224 */ /* 0x000fe200078e0007 */
[----:B------:R-:W-:Y:S01]  /*1ee0*/  @!P0 CS2R R48, SRZ ;  /* 0x0000000000308805 */ /* 0x000fe2000001ff00 */
[----:B01----:R-:W-:Y:S06]  /*1ef0*/  @P1 BRA `(.L_x_79) ;  /* 0x0000000000181947 */ /* 0x003fec0003800000 */
[----:B------:R-:W-:-:S14]  /*1f00*/  DSETP.NAN.AND P0, PT, R22, R22, PT ;  /* 0x000000161600722a */ /* 0x000fdc0003f08000 */
[----:B------:R-:W-:Y:S01]  /*1f10*/  @P0 DADD R48, R22, 2 ;  /* 0x4000000016300429 */ /* 0x000fe20000000000 */
[----:B------:R-:W-:Y:S10]  /*1f20*/  @P0 BRA `(.L_x_79) ;  /* 0x00000000000c0947 */ /* 0x000ff40003800000 */
[----:B------:R-:W-:-:S14]  /*1f30*/  DSETP.NEU.AND P0, PT, |R22|, +INF , PT ;  /* 0x7ff000001600742a */ /* 0x000fdc0003f0d200 */
[----:B------:R-:W-:Y:S01]  /*1f40*/  @!P0 MOV R48, 0x0 ;  /* 0x0000000000308802 */ /* 0x000fe20000000f00 */
[----:B------:R-:W-:-:S07]  /*1f50*/  @!P0 IMAD.MOV.U32 R49, RZ, RZ, 0x7ff00000 ;  /* 0x7ff00000ff318424 */ /* 0x000fce00078e00ff */
.L_x_79:
[----:B------:R-:W-:Y:S05]  /*1f60*/  BSYNC.RECONVERGENT B0 ;  /* 0x0000000000007941 */ /* 0x000fea0003800200 */
.L_x_78:
[----:B------:R-:W0:Y:S01]  /*1f70*/  LDCU.64 UR8, c[0x3][0xf8] ;  /* 0x00c01f00ff0877ac */ /* 0x000e220008000a00 */
[----:B-----5:R-:W-:Y:S01]  /*1f80*/  DADD R46, R46, R42 ;  /* 0x000000002e2e7229 */ /* 0x020fe2000000002a */
[----:B------:R-:W-:Y:S01]  /*1f90*/  ISETP.NE.AND P1, PT, R40, 0x7ff00000, PT ;  /* 0x7ff000002800780c */ /* 0x000fe20003f25270 */
[----:B------:R-:W-:Y:S01]  /*1fa0*/  DSETP.NEU.AND P0, PT, R8, RZ, PT ;  /* 0x000000ff0800722a */ /* 0x000fe20003f0d000 */
[----:B------:R-:W1:Y:S05]  /*1fb0*/  LDCU.64 UR6, c[0x3][0xe8] ;  /* 0x00c01d00ff0677ac */ /* 0x000e6a0008000a00 */
[----:B------:R-:W-:-:S08]  /*1fc0*/  DMUL R46, R46, R12 ;  /* 0x0000000c2e2e7228 */ /* 0x000fd00000000000 */
[----:B------:R-:W-:Y:S01]  /*1fd0*/  @!P0 CS2R R44, SRZ ;  /* 0x00000000002c8805 */ /* 0x000fe2000001ff00 */
[----:B0-----:R-:W-:Y:S02]  /*1fe0*/  DMUL R20, R46, UR8 ;  /* 0x000000082e147c28 */ /* 0x001fe40008000000 */
[----:B-1----:R-:W-:Y:S01]  /*1ff0*/  DMUL R40, R24, -UR6 ;  /* 0x8000000618287c28 */ /* 0x002fe20008000000 */
[----:B------:R-:W-:Y:S10]  /*2000*/  @P1 BRA `(.L_x_80) ;  /* 0x0000000000181947 */ /* 0x000ff40003800000 */
[----:B------:R-:W-:-:S14]  /*2010*/  DSETP.NAN.AND P0, PT, R8, R8, PT ;  /* 0x000000080800722a */ /* 0x000fdc0003f08000 */
[----:B------:R-:W-:Y:S01]  /*2020*/  @P0 DADD R44, R8, 4 ;  /* 0x40100000082c0429 */ /* 0x000fe20000000000 */
[----:B------:R-:W-:Y:S10]  /*2030*/  @P0 BRA `(.L_x_80) ;  /* 0x00000000000c0947 */ /* 0x000ff40003800000 */
[----:B------:R-:W-:-:S14]  /*2040*/  DSETP.NEU.AND P0, PT, |R8|, +INF , PT ;  /* 0x7ff000000800742a */ /* 0x000fdc0003f0d200 */
[----:B------:R-:W-:Y:S02]  /*2050*/  @!P0 IMAD.MOV.U32 R44, RZ, RZ, 0x0 ;  /* 0x00000000ff2c8424 */ /* 0x000fe400078e00ff */
[----:B------:R-:W-:-:S07]  /*2060*/  @!P0 IMAD.MOV.U32 R45, RZ, RZ, 0x7ff00000 ;  /* 0x7ff00000ff2d8424 */ /* 0x000fce00078e00ff */
.L_x_80:
[----:B------:R-:W0:Y:S01]  /*2070*/  MUFU.RCP64H R7, R45 ;  /* 0x0000002d00077308 */ /* 0x000e220000001800 */
[----:B------:R-:W-:Y:S01]  /*2080*/  DADD R50, R50, R50 ;  /* 0x0000000032327229 */ /* 0x000fe20000000032 */
[----:B------:R-:W-:Y:S01]  /*2090*/  VIADD R6, R45, 0x300402 ;  /* 0x003004022d067836 */ /* 0x000fe20000000000 */
[----:B------:R-:W-:Y:S01]  /*20a0*/  DMUL R2, R30, R2 ;  /* 0x000000021e027228 */ /* 0x000fe20000000000 */
[----:B------:R-:W-:Y:S01]  /*20b0*/  BSSY.RECONVERGENT B0, `(.L_x_81) ;  /* 0x0000020000007945 */ /* 0x000fe20003800200 */
[----:B------:R-:W-:Y:S02]  /*20c0*/  DSETP.NEU.AND P0, PT, R22, 1, PT ;  /* 0x3ff000001600742a */ /* 0x000fe40003f0d000 */
[----:B------:R-:W-:Y:S02]  /*20d0*/  FSETP.GEU.AND P1, PT, |R6|, 5.8789094863358348022e-39, PT ;  /* 0x004004020600780b */ /* 0x000fe40003f2e200 */
[----:B------:R-:W-:Y:S02]  /*20e0*/  DADD R50, R16, -R50 ;  /* 0x0000000010327229 */ /* 0x000fe40000000832 */
[----:B------:R-:W-:Y:S01]  /*20f0*/  DMUL R2, R2, R46 ;  /* 0x0000002e02027228 */ /* 0x000fe20000000000 */
[----:B------:R-:W-:-:S02]  /*2100*/  FSEL R22, R48, RZ, P0 ;  /* 0x000000ff30167208 */ /* 0x000fc40000000000 */
[----:B------:R-:W-:Y:S01]  /*2110*/  FSEL R23, R49, 1.875, P0 ;  /* 0x3ff0000031177808 */ /* 0x000fe20000000000 */
[----:B------:R-:W-:Y:S02]  /*2120*/  DSETP.NEU.AND P0, PT, R8, 1, PT ;  /* 0x3ff000000800742a */ /* 0x000fe40003f0d000 */
[----:B0-----:R-:W-:Y:S02]  /*2130*/  DFMA R16, R6, -R44, 1 ;  /* 0x3ff000000610742b */ /* 0x001fe4000000082c */
[----:B------:R-:W-:Y:S02]  /*2140*/  DADD R50, R10, R50 ;  /* 0x000000000a327229 */ /* 0x000fe40000000032 */
[----:B------:R-:W-:Y:S02]  /*2150*/  DMUL R10, R24, R24 ;  /* 0x00000018180a7228 */ /* 0x000fe40000000000 */
[----:B------:R-:W-:Y:S02]  /*2160*/  DFMA R2, R4, R22, R2 ;  /* 0x000000160402722b */ /* 0x000fe40000000002 */
[----:B------:R-:W-:-:S02]  /*2170*/  DFMA R16, R16, R16, R16 ;  /* 0x000000101010722b */ /* 0x000fc40000000010 */
[----:B------:R-:W-:Y:S02]  /*2180*/  DMUL R50, R50, R12 ;  /* 0x0000000c32327228 */ /* 0x000fe40000000000 */
[----:B------:R-:W-:Y:S02]  /*2190*/  DFMA R10, R30, R30, R10 ;  /* 0x0000001e1e0a722b */ /* 0x000fe4000000000a */
[----:B------:R-:W-:Y:S02]  /*21a0*/  DMUL R4, R46, R24 ;  /* 0x000000182e047228 */ /* 0x000fe40000000000 */
[----:B------:R-:W-:Y:S02]  /*21b0*/  DFMA R16, R6, R16, R6 ;  /* 0x000000100610722b */ /* 0x000fe40000000006 */
[----:B------:R-:W-:Y:S02]  /*21c0*/  DFMA R2, R46, R26, R2 ;  /* 0x0000001a2e02722b */ /* 0x000fe40000000002 */
[----:B------:R-:W-:-:S02]  /*21d0*/  DMUL R24, R24, R32 ;  /* 0x0000002018187228 */ /* 0x000fc40000000000 */
[----:B------:R-:W-:Y:S02]  /*21e0*/  DFMA R10, R28, R10, R38 ;  /* 0x0000000a1c0a722b */ /* 0x000fe40000000026 */
[----:B------:R-:W-:Y:S02]  /*21f0*/  DFMA R50, R30, R50, R4 ;  /* 0x000000321e32722b */ /* 0x000fe40000000004 */
[----:B------:R-:W-:-:S04]  /*2200*/  DFMA R12, R16, -R44, 1 ;  /* 0x3ff00000100c742b */ /* 0x000fc8000000082c */
[----:B------:R-:W-:Y:S02]  /*2210*/  DFMA R4, R40, R10, R20 ;  /* 0x0000000a2804722b */ /* 0x000fe40000000014 */
[----:B------:R-:W-:Y:S02]  /*2220*/  DFMA R2, -R24, R50, R2 ;  /* 0x000000321802722b */ /* 0x000fe40000000102 */
[----:B------:R-:W-:Y:S01]  /*2230*/  DFMA R6, R16, R12, R16 ;  /* 0x0000000c1006722b */ /* 0x000fe20000000010 */
[----:B------:R-:W-:Y:S10]  /*2240*/  @P1 BRA `(.L_x_82) ;  /* 0x0000000000181947 */ /* 0x000ff40003800000 */
[----:B------:R-:W-:Y:S01]  /*2250*/  LOP3.LUT R6, R45, 0x7fffffff, RZ, 0xc0, !PT ;  /* 0x7fffffff2d067812 */ /* 0x000fe200078ec0ff */
[----:B------:R-:W-:Y:S01]  /*2260*/  IMAD.MOV.U32 R7, RZ, RZ, R45 ;  /* 0x000000ffff077224 */ /* 0x000fe200078e002d */
[----:B------:R-:W-:Y:S02]  /*2270*/  MOV R8, R44 ;  /* 0x0000002c00087202 */ /* 0x000fe40000000f00 */
[----:B------:R-:W-:Y:S01]  /*2280*/  MOV R0, 0x22b0 ;  /* 0x000022b000007802 */ /* 0x000fe20000000f00 */
[----:B------:R-:W-:-:S07]  /*2290*/  VIADD R6, R6, 0xfff00000 ;  /* 0xfff0000006067836 */ /* 0x000fce0000000000 */
[----:B------:R-:W-:Y:S05]  /*22a0*/  CALL.REL.NOINC `($__internal_1_$__cuda_sm20_dblrcp_rn_slowpath_v3) ;  /* 0x0000002400fc7944 */ /* 0x000fea0003c00000 */
.L_x_82:
[----:B------:R-:W-:Y:S05]  /*22b0*/  BSYNC.RECONVERGENT B0 ;  /* 0x0000000000007941 */ /* 0x000fea0003800200 */
.L_x_81:
[----:B------:R-:W2:Y:S01]  /*22c0*/  LDG.E.64 R8, desc[UR4][R14.64+0x10] ;  /* 0x000010040e087981 */ /* 0x000ea2000c1e1b00 */
[----:B------:R-:W0:Y:S03]  /*22d0*/  LDCU.64 UR6, c[0x3][0x100] ;  /* 0x00c02000ff0677ac */ /* 0x000e260008000a00 */
[----:B------:R-:W3:Y:S01]  /*22e0*/  LDG.E.64 R10, desc[UR4][R14.64+-0x10] ;  /* 0xfffff0040e0a7981 */ /* 0x000ee2000c1e1b00 */
[----:B------:R-:W-:Y:S02]  /*22f0*/  FSEL R6, R6, RZ, P0 ;  /* 0x000000ff06067208 */ /* 0x000fe40000000000 */
[----:B------:R-:W-:Y:S01]  /*2300*/  FSEL R7, R7, 1.875, P0 ;  /* 0x3ff0000007077808 */ /* 0x000fe20000000000 */
[----:B--2---:R-:W-:-:S08]  /*2310*/  DFMA R8, R34, -4, R8 ;  /* 0xc01000002208782b */ /* 0x004fd00000000008 */
[----:B------:R-:W-:-:S08]  /*2320*/  DFMA R8, R18, 6, R8 ;  /* 0x401800001208782b */ /* 0x000fd00000000008 */
[----:B------:R-:W-:-:S08]  /*2330*/  DFMA R8, R42, -4, R8 ;  /* 0xc01000002a08782b */ /* 0x000fd00000000008 */
[----:B---3--:R-:W-:Y:S01]  /*2340*/  DADD R8, R8, R10 ;  /* 0x0000000008087229 */ /* 0x008fe2000000000a */
[----:B------:R-:W1:Y:S07]  /*2350*/  LDC.64 R10, c[0x0][0x398] ;  /* 0x0000e600ff0a7b82 */ /* 0x000e6e0000000a00 */
[----:B------:R-:W-:-:S08]  /*2360*/  DMUL R8, R8, R6 ;  /* 0x0000000608087228 */ /* 0x000fd00000000000 */
[----:B0-----:R-:W-:-:S08]  /*2370*/  DFMA R4, -R8, UR6, R4 ;  /* 0x0000000608047c2b */ /* 0x001fd00008000104 */
[----:B------:R-:W-:Y:S01]  /*2380*/  DFMA R2, R4, R36, R2 ;  /* 0x000000240402722b */ /* 0x000fe20000000002 */
[----:B-1----:R-:W-:-:S06]  /*2390*/  IMAD.WIDE R10, R58, 0x8, R10 ;  /* 0x000000083a0a7825 */ /* 0x002fcc00078e020a */
[----:B------:R-:W-:Y:S01]  /*23a0*/  STG.E.64 desc[UR4][R10.64], R2 ;  /* 0x000000020a007986 */ /* 0x000fe2000c101b04 */
[----:B------:R-:W-:Y:S05]  /*23b0*/  EXIT ;  /* 0x000000000000794d */ /* 0x000fea0003800000 */
.L_x_64:
[-C--:B------:R-:W-:Y:S02]  /*23c0*/  IABS R0, R44.reuse ;  /* 0x0000002c00007213 */ /* 0x080fe40000000000 */
[----:B------:R-:W-:Y:S02]  /*23d0*/  IABS R42, R44 ;  /* 0x0000002c002a7213 */ /* 0x000fe40000000000 */
[----:B------:R-:W0:Y:S01]  /*23e0*/  I2F.RP R40, R0 ;  /* 0x0000000000287306 */ /* 0x000e220000209400 */
[----:B------:R-:W-:Y:S02]  /*23f0*/  ISETP.GE.AND P1, PT, R3, RZ, PT ;  /* 0x000000ff0300720c */ /* 0x000fe40003f26270 */
[----:B------:R-:W-:Y:S02]  /*2400*/  IADD3 R42, PT, PT, RZ, -R42, RZ ;  /* 0x8000002aff2a7210 */ /* 0x000fe40007ffe0ff */
[----:B------:R-:W-:-:S03]  /*2410*/  ISETP.NE.AND P2, PT, R44, RZ, PT ;  /* 0x000000ff2c00720c */ /* 0x000fc60003f45270 */
[----:B0-----:R-:W0:Y:S02]  /*2420*/  MUFU.RCP R40, R40 ;  /* 0x0000002800287308 */ /* 0x001e240000001000 */
[----:B0-----:R-:W-:Y:S01]  /*2430*/  VIADD R8, R40, 0xffffffe ;  /* 0x0ffffffe28087836 */ /* 0x001fe20000000000 */
[----:B------:R-:W-:-:S05]  /*2440*/  IABS R40, R3 ;  /* 0x0000000300287213 */ /* 0x000fca0000000000 */
[----:B------:R0:W1:Y:S02]  /*2450*/  F2I.FTZ.U32.TRUNC.NTZ R9, R8 ;  /* 0x0000000800097305 */ /* 0x000064000021f000 */
[----:B0-----:R-:W-:Y:S02]  /*2460*/  IMAD.MOV.U32 R8, RZ, RZ, RZ ;  /* 0x000000ffff087224 */ /* 0x001fe400078e00ff */
[----:B-1----:R-:W-:-:S04]  /*2470*/  IMAD.MOV R41, RZ, RZ, -R9 ;  /* 0x000000ffff297224 */ /* 0x002fc800078e0a09 */
[----:B------:R-:W-:-:S04]  /*2480*/  IMAD R41, R41, R0, RZ ;  /* 0x0000000029297224 */ /* 0x000fc800078e02ff */
[----:B------:R-:W-:-:S04]  /*2490*/  IMAD.HI.U32 R41, R9, R41, R8 ;  /* 0x0000002909297227 */ /* 0x000fc800078e0008 */
[----:B------:R-:W-:Y:S02]  /*24a0*/  IMAD.MOV.U32 R9, RZ, RZ, R42 ;  /* 0x000000ffff097224 */ /* 0x000fe400078e002a */
[----:B------:R-:W-:-:S04]  /*24b0*/  IMAD.HI.U32 R41, R41, R40, RZ ;  /* 0x0000002829297227 */ /* 0x000fc800078e00ff */
[----:B------:R-:W-:-:S05]  /*24c0*/  IMAD R9, R41, R9, R40 ;  /* 0x0000000929097224 */ /* 0x000fca00078e0228 */
[----:B------:R-:W-:-:S13]  /*24d0*/  ISETP.GT.U32.AND P0, PT, R0, R9, PT ;  /* 0x000000090000720c */ /* 0x000fda0003f04070 */
[----:B------:R-:W-:-:S05]  /*24e0*/  @!P0 IMAD.IADD R9, R9, 0x1, -R0 ;  /* 0x0000000109098824 */ /* 0x000fca00078e0a00 */
[----:B------:R-:W-:-:S13]  /*24f0*/  ISETP.GT.U32.AND P0, PT, R0, R9, PT ;  /* 0x000000090000720c */ /* 0x000fda0003f04070 */
[----:B------:R-:W-:-:S05]  /*2500*/  @!P0 IMAD.IADD R9, R9, 0x1, -R0 ;  /* 0x0000000109098824 */ /* 0x000fca00078e0a00 */
[----:B------:R-:W-:-:S05]  /*2510*/  MOV R0, R9 ;  /* 0x0000000900007202 */ /* 0x000fca0000000f00 */
[----:B------:R-:W-:Y:S01]  /*2520*/  @!P1 IMAD.MOV R0, RZ, RZ, -R0 ;  /* 0x000000ffff009224 */ /* 0x000fe200078e0a00 */
[----:B------:R-:W-:-:S04]  /*2530*/  @!P2 LOP3.LUT R0, RZ, R44, RZ, 0x33, !PT ;  /* 0x0000002cff00a212 */ /* 0x000fc800078e33ff */
[----:B------:R-:W-:-:S04]  /*2540*/  ISETP.NE.AND P0, PT, R0, RZ, PT ;  /* 0x000000ff0000720c */ /* 0x000fc80003f05270 */
[----:B------:R-:W-:-:S04]  /*2550*/  ISETP.EQ.OR P0, PT, R2, RZ, P0 ;  /* 0x000000ff0200720c */ /* 0x000fc80000702670 */
[----:B------:R-:W-:-:S13]  /*2560*/  ISETP.GE.OR P0, PT, R2, R7, P0 ;  /* 0x000000070200720c */ /* 0x000fda0000706670 */
[----:B------:R-:W-:Y:S05]  /*2570*/  @P0 BRA `(.L_x_83) ;  /* 0x0000000400580947 */ /* 0x000fea0003800000 */
[----:B------:R-:W0:Y:S01]  /*2580*/  LDCU UR8, c[0x3][0xe4] ;  /* 0x00c01c80ff0877ac */ /* 0x000e220008000800 */
[----:B------:R-:W1:Y:S01]  /*2590*/  LDC.64 R6, c[0x3][0xe0] ;  /* 0x00c03800ff067b82 */ /* 0x000e620000000a00 */
[----:B------:R-:W-:Y:S01]  /*25a0*/  IMAD.MOV.U32 R2, RZ, RZ, 0x1 ;  /* 0x00000001ff027424 */ /* 0x000fe200078e00ff */
[----:B------:R-:W2:Y:S06]  /*25b0*/  LDCU.64 UR6, c[0x3][0xc0] ;  /* 0x00c01800ff0677ac */ /* 0x000eac0008000a00 */
        /* <DEDUP_REMOVED lines=18> */
[----:B0-----:R-:W-:Y:S01]  /*26e0*/  IMAD.U32 R6, RZ, RZ, UR6 ;  /* 0x00000006ff067e24 */ /* 0x001fe2000f8e00ff */
[----:B------:R-:W-:-:S07]  /*26f0*/  MOV R7, UR7 ;  /* 0x0000000700077c02 */ /* 0x000fce0008000f00 */
[----:B------:R-:W-:Y:S05]  /*2700*/  CALL.REL.NOINC `($__internal_2_$__cuda_sm20_div_rn_f64_full) ;  /* 0x0000002400907944 */ /* 0x000fea0003c00000 */
[----:B------:R-:W-:Y:S02]  /*2710*/  IMAD.MOV.U32 R2, RZ, RZ, R6 ;  /* 0x000000ffff027224 */ /* 0x000fe400078e0006 */
[----:B------:R-:W-:-:S07]  /*2720*/  IMAD.MOV.U32 R3, RZ, RZ, R7 ;  /* 0x000000ffff037224 */ /* 0x000fce00078e0007 */
.L_x_84:
[----:B------:R-:W-:Y:S01]  /*2730*/  DADD R6, -RZ, |R4| ;  /* 0x00000000ff067229 */ /* 0x000fe20000000504 */
[----:B------:R-:W-:Y:S01]  /*2740*/  BSSY.RECONVERGENT B0, `(.L_x_85) ;  /* 0x0000004000007945 */ /* 0x000fe20003800200 */
[----:B------:R-:W-:Y:S01]  /*2750*/  IMAD.MOV.U32 R61, RZ, RZ, 0x40000000 ;  /* 0x40000000ff3d7424 */ /* 0x000fe200078e00ff */
[----:B------:R-:W-:-:S08]  /*2760*/  MOV R0, 0x2780 ;  /* 0x0000278000007802 */ /* 0x000fd00000000f00 */
[----:B------:R-:W-:Y:S05]  /*2770*/  CALL.REL.NOINC `($_Z6getRHS6Fields$__internal_accurate_pow) ;  /* 0x0000002c00047944 */ /* 0x000fea0003c00000 */
[----:B------:R-:W-:Y:S05]  /*2780*/  BSYNC.RECONVERGENT B0 ;  /* 0x0000000000007941 */ /* 0x000fea0003800200 */
.L_x_85:
[C---:B------:R-:W-:Y:S01]  /*2790*/  DADD R8, R4.reuse, 2 ;  /* 0x4000000004087429 */ /* 0x040fe20000000000 */
[----:B------:R-:W0:Y:S01]  /*27a0*/  LDC.64 R10, c[0x0][0x390] ;  /* 0x0000e400ff0a7b82 */ /* 0x000e220000000a00 */
[C---:B------:R-:W-:Y:S01]  /*27b0*/  DSETP.NEU.AND P0, PT, R4.reuse, RZ, PT ;  /* 0x000000ff0400722a */ /* 0x040fe20003f0d000 */
[----:B------:R-:W-:Y:S01]  /*27c0*/  BSSY.RECONVERGENT B0, `(.L_x_86) ;  /* 0x000000c000007945 */ /* 0x000fe20003800200 */
[----:B------:R-:W-:-:S06]  /*27d0*/  DSETP.NEU.AND P2, PT, R4, 1, PT ;  /* 0x3ff000000400742a */ /* 0x000fcc0003f4d000 */
        /* <DEDUP_REMOVED lines=8> */
[----:B------:R-:W-:Y:S01]  /*2860*/  @!P0 IMAD.MOV.U32 R6, RZ, RZ, 0x0 ;  /* 0x00000000ff068424 */ /* 0x000fe200078e00ff */
[----:B------:R-:W-:-:S07]  /*2870*/  @!P0 MOV R7, 0x7ff00000 ;  /* 0x7ff0000000078802 */ /* 0x000fce0000000f00 */
.L_x_87:
[----:B------:R-:W-:Y:S05]  /*2880*/  BSYNC.RECONVERGENT B0 ;  /* 0x0000000000007941 */ /* 0x000fea0003800200 */
.L_x_86:
[----:B------:R-:W-:Y:S01]  /*2890*/  FSEL R4, R6, RZ, P2 ;  /* 0x000000ff06047208 */ /* 0x000fe20001000000 */
[----:B0-----:R-:W-:Y:S01]  /*28a0*/  IMAD.WIDE R10, R58, 0x8, R10 ;  /* 0x000000083a0a7825 */ /* 0x001fe200078e020a */
[----:B------:R-:W-:-:S06]  /*28b0*/  FSEL R5, R7, 1.875, P2 ;  /* 0x3ff0000007057808 */ /* 0x000fcc0001000000 */
[----:B------:R-:W-:-:S07]  /*28c0*/  DMUL R4, R2, R4 ;  /* 0x0000000402047228 */ /* 0x000fce0000000000 */
        /* <DEDUP_REMOVED lines=11> */
.L_x_88:
        /* <DEDUP_REMOVED lines=15> */
.L_x_90:
[----:B------:R-:W-:Y:S05]  /*2a70*/  BSYNC.RECONVERGENT B0 ;  /* 0x0000000000007941 */ /* 0x000fea0003800200 */
.L_x_89:
[----:B------:R-:W-:Y:S01]  /*2a80*/  FSEL R4, R6, RZ, P2 ;  /* 0x000000ff06047208 */ /* 0x000fe20001000000 */
[----:B0-----:R-:W-:Y:S01]  /*2a90*/  IMAD.WIDE R8, R58, 0x8, R8 ;  /* 0x000000083a087825 */ /* 0x001fe200078e0208 */
[----:B------:R-:W-:-:S06]  /*2aa0*/  FSEL R5, R7, 1.875, P2 ;  /* 0x3ff0000007057808 */ /* 0x000fcc0001000000 */
[----:B------:R-:W-:-:S07]  /*2ab0*/  DMUL R2, R2, R4 ;  /* 0x0000000402027228 */ /* 0x000fce0000000000 */
[----:B------:R-:W-:Y:S01]  /*2ac0*/  STG.E.64 desc[UR4][R8.64], R2 ;  /* 0x0000000208007986 */ /* 0x000fe2000c101b04 */
[----:B------:R-:W-:Y:S05]  /*2ad0*/  EXIT ;  /* 0x000000000000794d */ /* 0x000fea0003800000 */
.L_x_83:
[----:B------:R-:W-:-:S04]  /*2ae0*/  ISETP.GE.AND P0, PT, R3, R6, PT ;  /* 0x000000060300720c */ /* 0x000fc80003f06270 */
[----:B------:R-:W-:-:S04]  /*2af0*/  ISETP.GE.OR P0, PT, R2, R7, P0 ;  /* 0x000000070200720c */ /* 0x000fc80000706670 */
[----:B------:R-:W-:-:S04]  /*2b00*/  ISETP.EQ.OR P0, PT, R2, RZ, P0 ;  /* 0x000000ff0200720c */ /* 0x000fc80000702670 */
[----:B------:R-:W-:-:S13]  /*2b10*/  ISETP.EQ.OR P0, PT, R3, RZ, P0 ;  /* 0x000000ff0300720c */ /* 0x000fda0000702670 */
[----:B------:R-:W-:Y:S05]  /*2b20*/  @P0 EXIT ;  /* 0x000000000000094d */ /* 0x000fea0003800000 */
[----:B------:R-:W0:Y:S01]  /*2b30*/  LDCU UR8, c[0x3][0xe4] ;  /* 0x00c01c80ff0877ac */ /* 0x000e220008000800 */
[----:B------:R-:W1:Y:S01]  /*2b40*/  LDC.64 R8, c[0x3][0xe0] ;  /* 0x00c03800ff087b82 */ /* 0x000e620000000a00 */
[----:B------:R-:W-:Y:S01]  /*2b50*/  IMAD.MOV.U32 R6, RZ, RZ, 0x1 ;  /* 0x00000001ff067424 */ /* 0x000fe200078e00ff */
[----:B------:R-:W-:Y:S01]  /*2b60*/  DMUL R4, R4, R34 ;  /* 0x0000002204047228 */ /* 0x000fe20000000000 */
[----:B------:R-:W2:Y:S05]  /*2b70*/  LDCU.64 UR6, c[0x3][0xd0] ;  /* 0x00c01a00ff0677ac */ /* 0x000eaa0008000a00 */
[----:B------:R-:W2:Y:S02]  /*2b80*/  LDC.64 R2, c[0x3][0xc8] ;  /* 0x00c03200ff027b82 */ /* 0x000ea40000000a00 */
[----:B------:R-:W-:Y:S01]  /*2b90*/  DFMA R56, R56, R32, R4 ;  /* 0x000000203838722b */ /* 0x000fe20000000004 */
        /* <DEDUP_REMOVED lines=22> */
.L_x_91:
[----:B------:R-:W0:Y:S08]  /*2d00*/  LDC.64 R4, c[0x0][0x388] ;  /* 0x0000e200ff047b82 */ /* 0x000e300000000a00 */
[----:B------:R-:W1:Y:S01]  /*2d10*/  LDC.64 R6, c[0x3][0x60] ;  /* 0x00c01800ff067b82 */ /* 0x000e620000000a00 */
[----:B0-----:R-:W-:-:S06]  /*2d20*/  IMAD.WIDE R40, R58, 0x8, R4 ;  /* 0x000000083a287825 */ /* 0x001fcc00078e0204 */
[----:B------:R-:W2:Y:S01]  /*2d30*/  LDG.E.64 R40, desc[UR4][R40.64] ;  /* 0x0000000428287981 */ /* 0x000ea2000c1e1b00 */
[----:B-1----:R-:W-:-:S08]  /*2d40*/  DMUL R4, R6, 4 ;  /* 0x4010000006047828 */ /* 0x002fd00000000000 */
[----:B------:R-:W-:-:S06]  /*2d50*/  DMUL R6, R4, R6 ;  /* 0x0000000604067228 */ /* 0x000fcc0000000000 */
[----:B------:R-:W0:Y:S04]  /*2d60*/  MUFU.RCP64H R5, R7 ;  /* 0x0000000700057308 */ /* 0x000e280000001800 */
[----:B------:R-:W-:-:S04]  /*2d70*/  IADD3 R4, PT, PT, R7, 0x300402, RZ ;  /* 0x0030040207047810 */ /* 0x000fc80007ffe0ff */
[----:B------:R-:W-:Y:S02]  /*2d80*/  FSETP.GEU.AND P0, PT, |R4|, 5.8789094863358348022e-39, PT ;  /* 0x004004020400780b */ /* 0x000fe40003f0e200 */
[----:B0-----:R-:W-:-:S08]  /*2d90*/  DFMA R8, -R6, R4, 1 ;  /* 0x3ff000000608742b */ /* 0x001fd00000000104 */
[----:B------:R-:W-:-:S08]  /*2da0*/  DFMA R8, R8, R8, R8 ;  /* 0x000000080808722b */ /* 0x000fd00000000008 */
[----:B------:R-:W-:-:S08]  /*2db0*/  DFMA R8, R4, R8, R4 ;  /* 0x000000080408722b */ /* 0x000fd00000000004 */
[----:B------:R-:W-:-:S08]  /*2dc0*/  DFMA R42, -R6, R8, 1 ;  /* 0x3ff00000062a742b */ /* 0x000fd00000000108 */
[----:B------:R-:W-:Y:S02]  /*2dd0*/  DFMA R42, R8, R42, R8 ;  /* 0x0000002a082a722b */ /* 0x000fe40000000008 */
[----:B--2---:R-:W-:Y:S01]  /*2de0*/  DMUL R68, R40, R2 ;  /* 0x0000000228447228 */ /* 0x004fe20000000000 */
[----:B------:R-:W-:Y:S10]  /*2df0*/  @P0 BRA `(.L_x_92) ;  /* 0x00000000001c0947 */ /* 0x000ff40003800000 */
[----:B------:R-:W-:Y:S01]  /*2e00*/  LOP3.LUT R0, R7, 0x7fffffff, RZ, 0xc0, !PT ;  /* 0x7fffffff07007812 */ /* 0x000fe200078ec0ff */
[----:B------:R-:W-:-:S04]  /*2e10*/  IMAD.MOV.U32 R8, RZ, RZ, R6 ;  /* 0x000000ffff087224 */ /* 0x000fc800078e0006 */
[----:B------:R-:W-:Y:S01]  /*2e20*/  VIADD R6, R0, 0xfff00000 ;  /* 0xfff0000000067836 */ /* 0x000fe20000000000 */
[----:B------:R-:W-:-:S07]  /*2e30*/  MOV R0, 0x2e50 ;  /* 0x00002e5000007802 */ /* 0x000fce0000000f00 */
[----:B------:R-:W-:Y:S05]  /*2e40*/  CALL.REL.NOINC `($__internal_1_$__cuda_sm20_dblrcp_rn_slowpath_v3) ;  /* 0x0000001c00147944 */ /* 0x000fea0003c00000 */
[----:B------:R-:W-:Y:S02]  /*2e50*/  IMAD.MOV.U32 R42, RZ, RZ, R6 ;  /* 0x000000ffff2a7224 */ /* 0x000fe400078e0006 */
[----:B------:R-:W-:-:S07]  /*2e60*/  IMAD.MOV.U32 R43, RZ, RZ, R7 ;  /* 0x000000ffff2b7224 */ /* 0x000fce00078e0007 */
.L_x_92:
[----:B------:R-:W0:Y:S01]  /*2e70*/  LDC.64 R6, c[0x0][0x380] ;  /* 0x0000e000ff067b82 */ /* 0x000e220000000a00 */
[C---:B------:R-:W-:Y:S01]  /*2e80*/  IMAD.WIDE R4, R63.reuse, 0x8, R20 ;  /* 0x000000083f047825 */ /* 0x040fe200078e0214 */
[----:B------:R-:W-:Y:S01]  /*2e90*/  IADD3 R9, PT, PT, -R63, R62, RZ ;  /* 0x0000003e3f097210 */ /* 0x000fe20007ffe1ff */
[----:B------:R-:W1:Y:S03]  /*2ea0*/  LDCU.64 UR6, c[0x3][0xd0] ;  /* 0x00c01a00ff0677ac */ /* 0x000e660008000a00 */
[----:B------:R-:W2:Y:S01]  /*2eb0*/  LDG.E.64 R44, desc[UR4][R4.64+0x8] ;  /* 0x00000804042c7981 */ /* 0x000ea2000c1e1b00 */
[----:B------:R-:W-:Y:S01]  /*2ec0*/  IMAD.MOV.U32 R66, RZ, RZ, 0x1 ;  /* 0x00000001ff427424 */ /* 0x000fe200078e00ff */
[----:B------:R-:W1:Y:S02]  /*2ed0*/  LDC.64 R64, c[0x3][0xa0] ;  /* 0x00c02800ff407b82 */ /* 0x000e640000000a00 */
[----:B------:R-:W2:Y:S01]  /*2ee0*/  LDG.E.64 R46, desc[UR4][R4.64+-0x8] ;  /* 0xfffff804042e7981 */ /* 0x000ea2000c1e1b00 */
[----:B0-----:R-:W-:-:S05]  /*2ef0*/  IMAD.WIDE R8, R9, 0x8, R6 ;  /* 0x0000000809087825 */ /* 0x001fca00078e0206 */
[----:B------:R-:W0:Y:S01]  /*2f00*/  LDC.64 R6, c[0x3][0xe0] ;  /* 0x00c03800ff067b82 */ /* 0x000e220000000a00 */
[----:B------:R-:W3:Y:S04]  /*2f10*/  LDG.E.64 R48, desc[UR4][R8.64+0x8] ;  /* 0x0000080408307981 */ /* 0x000ee8000c1e1b00 */
[----:B------:R4:W5:Y:S01]  /*2f20*/  LDG.E.64 R50, desc[UR4][R8.64+-0x8] ;  /* 0xfffff80408327981 */ /* 0x000962000c1e1b00 */
[----:B-1----:R-:W-:Y:S01]  /*2f30*/  DMUL R64, R64, UR6 ;  /* 0x0000000640407c28 */ /* 0x002fe20008000000 */
[----:B------:R-:W1:Y:S09]  /*2f40*/  LDCU.64 UR6, c[0x3][0xc0] ;  /* 0x00c01800ff0677ac */ /* 0x000e720008000a00 */
[----:B------:R-:W-:Y:S01]  /*2f50*/  FSETP.GEU.AND P1, PT, |R65|, 6.5827683646048100446e-37, PT ;  /* 0x036000004100780b */ /* 0x000fe20003f2e200 */
[----:B0-----:R-:W-:-:S06]  /*2f60*/  DADD R6, R6, R6 ;  /* 0x0000000006067229 */ /* 0x001fcc0000000006 */
[----:B------:R-:W0:Y:S02]  /*2f70*/  MUFU.RCP64H R67, R7 ;  /* 0x0000000700437308 */ /* 0x000e240000001800 */
[----:B0-----:R-:W-:-:S08]  /*2f80*/  DFMA R70, -R6, R66, 1 ;  /* 0x3ff000000646742b */ /* 0x001fd00000000142 */
[----:B------:R-:W-:-:S08]  /*2f90*/  DFMA R70, R70, R70, R70 ;  /* 0x000000464646722b */ /* 0x000fd00000000046 */
[----:B------:R-:W-:-:S08]  /*2fa0*/  DFMA R70, R66, R70, R66 ;  /* 0x000000464246722b */ /* 0x000fd00000000042 */
[----:B----4-:R-:W-:-:S08]  /*2fb0*/  DFMA R8, -R6, R70, 1 ;  /* 0x3ff000000608742b */ /* 0x010fd00000000146 */
[----:B------:R-:W-:-:S08]  /*2fc0*/  DFMA R70, R70, R8, R70 ;  /* 0x000000084646722b */ /* 0x000fd00000000046 */
[----:B------:R-:W-:Y:S02]  /*2fd0*/  DMUL R66, R64, R70 ;  /* 0x0000004640427228 */ /* 0x000fe40000000000 */
[----:B--2---:R-:W-:-:S08]  /*2fe0*/  DADD R4, R44, -R46 ;  /* 0x000000002c047229 */ /* 0x004fd0000000082e */
[----:B---3--:R-:W-:-:S08]  /*2ff0*/  DADD R4, R4, -R48 ;  /* 0x0000000004047229 */ /* 0x008fd00000000830 */
[----:B-----5:R-:W-:-:S08]  /*3000*/  DADD R4, R4, R50 ;  /* 0x0000000004047229 */ /* 0x020fd00000000032 */
[----:B------:R-:W-:-:S08]  /*3010*/  DMUL R8, R4, R42 ;  /* 0x0000002a04087228 */ /* 0x000fd00000000000 */
[----:B------:R-:W-:Y:S02]  /*3020*/  DFMA R8, R4, R42, R8 ;  /* 0x0000002a0408722b */ /* 0x000fe40000000008 */
[----:B------:R-:W-:-:S06]  /*3030*/  DFMA R4, -R6, R66, R64 ;  /* 0x000000420604722b */ /* 0x000fcc0000000140 */
[----:B------:R-:W-:Y:S02]  /*3040*/  DADD R8, -R52, R8 ;  /* 0x0000000034087229 */ /* 0x000fe40000000108 */
[----:B------:R-:W-:Y:S02]  /*3050*/  DFMA R4, R70, R4, R66 ;  /* 0x000000044604722b */ /* 0x000fe40000000042 */
[----:B-1----:R-:W-:-:S04]  /*3060*/  DMUL R52, R56, UR6 ;  /* 0x0000000638347c28 */ /* 0x002fc80008000000 */
[----:B------:R-:W-:-:S04]  /*3070*/  DADD R8, R54, R8 ;  /* 0x0000000036087229 */ /* 0x000fc80000000008 */
[----:B------:R-:W-:-:S04]  /*3080*/  FFMA R0, RZ, R7, R5 ;  /* 0x00000007ff007223 */ /* 0x000fc80000000005 */
[----:B------:R-:W-:Y:S01]  /*3090*/  DFMA R52, R68, R8, -R52 ;  /* 0x000000084434722b */ /* 0x000fe20000000834 */
[----:B------:R-:W-:-:S13]  /*30a0*/  FSETP.GT.AND P0, PT, |R0|, 1.469367938527859385e-39, PT ;  /* 0x001000000000780b */ /* 0x000fda0003f04200 */
[----:B------:R-:W-:Y:S05]  /*30b0*/  @P0 BRA P1, `(.L_x_93) ;  /* 0x0000000000140947 */ /* 0x000fea0000800000 */
[----:B------:R-:W-:Y:S01]  /*30c0*/  IMAD.MOV.U32 R59, RZ, RZ, R65 ;  /* 0x000000ffff3b7224 */ /* 0x000fe200078e0041 */
[----:B------:R-:W-:-:S07]  /*30d0*/  MOV R0, 0x30f0 ;  /* 0x000030f000007802 */ /* 0x000fce0000000f00 */
[----:B------:R-:W-:Y:S05]  /*30e0*/  CALL.REL.NOINC `($__internal_2_$__cuda_sm20_div_rn_f64_full) ;  /* 0x0000001c00187944 */ /* 0x000fea0003c00000 */
[----:B------:R-:W-:Y:S02]  /*30f0*/  IMAD.MOV.U32 R4, RZ, RZ, R6 ;  /* 0x000000ffff047224 */ /* 0x000fe400078e0006 */
[----:B------:R-:W-:-:S07]  /*3100*/  IMAD.MOV.U32 R5, RZ, RZ, R7 ;  /* 0x000000ffff057224 */ /* 0x000fce00078e0007 */
.L_x_93:
[----:B------:R-:W0:Y:S01]  /*3110*/  LDCU UR8, c[0x3][0xe4] ;  /* 0x00c01c80ff0877ac */ /* 0x000e220008000800 */
[----:B------:R-:W1:Y:S01]  /*3120*/  LDC.64 R8, c[0x3][0xe0] ;  /* 0x00c03800ff087b82 */ /* 0x000e620000000a00 */
[----:B------:R-:W-:Y:S01]  /*3130*/  MOV R6, 0x1 ;  /* 0x0000000100067802 */ /* 0x000fe20000000f00 */
        /* <DEDUP_REMOVED lines=25> */
.L_x_94:
[----:B------:R-:W0:Y:S08]  /*32d0*/  LDC.64 R6, c[0x0][0x380] ;  /* 0x0000e000ff067b82 */ /* 0x000e300000000a00 */
[----:B------:R-:W1:Y:S08]  /*32e0*/  LDC R0, c[0x3][0xdc] ;  /* 0x00c03700ff007b82 */ /* 0x000e700000000800 */
[----:B------:R-:W2:Y:S01]  /*32f0*/  LDC.64 R8, c[0x3][0xd8] ;  /* 0x00c03600ff087b82 */ /* 0x000ea20000000a00 */
[----:B0-----:R-:W-:-:S06]  /*3300*/  IMAD.WIDE R68, R58, 0x8, R6 ;  /* 0x000000083a447825 */ /* 0x001fcc00078e0206 */
[----:B------:R-:W3:Y:S01]  /*3310*/  LDG.E.64 R68, desc[UR4][R68.64] ;  /* 0x0000000444447981 */ /* 0x000ee2000c1e1b00 */
[----:B-1----:R-:W2:Y:S01]  /*3320*/  MUFU.RCP64H R7, R0 ;  /* 0x0000000000077308 */ /* 0x002ea20000001800 */
[----:B------:R-:W-:-:S05]  /*3330*/  VIADD R6, R0, 0x300402 ;  /* 0x0030040200067836 */ /* 0x000fca0000000000 */
[----:B------:R-:W-:Y:S01]  /*3340*/  FSETP.GEU.AND P0, PT, |R6|, 5.8789094863358348022e-39, PT ;  /* 0x004004020600780b */ /* 0x000fe20003f0e200 */
[----:B--2---:R-:W-:-:S08]  /*3350*/  DFMA R56, R6, -R8, 1 ;  /* 0x3ff000000638742b */ /* 0x004fd00000000808 */
[----:B------:R-:W-:Y:S02]  /*3360*/  DFMA R64, R56, R56, R56 ;  /* 0x000000383840722b */ /* 0x000fe40000000038 */
[----:B------:R-:W-:-:S06]  /*3370*/  DMUL R56, R36, R40 ;  /* 0x0000002824387228 */ /* 0x000fcc0000000000 */
[----:B------:R-:W-:-:S08]  /*3380*/  DFMA R64, R6, R64, R6 ;  /* 0x000000400640722b */ /* 0x000fd00000000006 */
[----:B------:R-:W-:Y:S02]  /*3390*/  DFMA R8, R64, -R8, 1 ;  /* 0x3ff000004008742b */ /* 0x000fe40000000808 */
[----:B---3--:R-:W-:Y:S02]  /*33a0*/  DFMA R66, R38, R68, R56 ;  /* 0x000000442642722b */ /* 0x008fe40000000038 */
[----:B------:R-:W-:-:S08]  /*33b0*/  DMUL R56, R68, R54 ;  /* 0x0000003644387228 */ /* 0x000fd00000000000 */
[----:B------:R-:W-:Y:S02]  /*33c0*/  DFMA R56, -R56, R66, R52 ;  /* 0x000000423838722b */ /* 0x000fe40000000134 */
[----:B------:R-:W-:Y:S01]  /*33d0*/  DFMA R52, R64, R8, R64 ;  /* 0x000000084034722b */ /* 0x000fe20000000040 */
[----:B------:R-:W-:Y:S10]  /*33e0*/  @P0 BRA `(.L_x_95) ;  /* 0x0000000000240947 */ /* 0x000ff40003800000 */
[----:B------:R-:W0:Y:S01]  /*33f0*/  LDCU.64 UR6, c[0x3][0xd8] ;  /* 0x00c01b00ff0677ac */ /* 0x000e220008000a00 */
[----:B------:R-:W-:-:S05]  /*3400*/  LOP3.LUT R0, R0, 0x7fffffff, RZ, 0xc0, !PT ;  /* 0x7fffffff00007812 */ /* 0x000fca00078ec0ff */
[----:B------:R-:W-:Y:S01]  /*3410*/  VIADD R6, R0, 0xfff00000 ;  /* 0xfff0000000067836 */ /* 0x000fe20000000000 */
[----:B------:R-:W-:Y:S01]  /*3420*/  MOV R0, 0x3460 ;  /* 0x0000346000007802 */ /* 0x000fe20000000f00 */
[----:B0-----:R-:W-:Y:S02]  /*3430*/  IMAD.U32 R8, RZ, RZ, UR6 ;  /* 0x00000006ff087e24 */ /* 0x001fe4000f8e00ff */
[----:B------:R-:W-:-:S07]  /*3440*/  IMAD.U32 R7, RZ, RZ, UR7 ;  /* 0x00000007ff077e24 */ /* 0x000fce000f8e00ff */
[----:B------:R-:W-:Y:S05]  /*3450*/  CALL.REL.NOINC `($__internal_1_$__cuda_sm20_dblrcp_rn_slowpath_v3) ;  /* 0x0000001400907944 */ /* 0x000fea0003c00000 */
[----:B------:R-:W-:Y:S01]  /*3460*/  MOV R52, R6 ;  /* 0x0000000600347202 */ /* 0x000fe20000000f00 */
[----:B------:R-:W-:-:S07]  /*3470*/  IMAD.MOV.U32 R53, RZ, RZ, R7 ;  /* 0x000000ffff357224 */ /* 0x000fce00078e0007 */
.L_x_95:
[----:B------:R-:W0:Y:S01]  /*3480*/  LDC.64 R6, c[0x3][0xf0] ;  /* 0x00c03c00ff067b82 */ /* 0x000e220000000a00 */
[----:B------:R-:W1:Y:S01]  /*3490*/  LDCU.64 UR6, c[0x3][0xe8] ;  /* 0x00c01d00ff0677ac */ /* 0x000e620008000a00 */
[----:B------:R-:W-:Y:S01]  /*34a0*/  DMUL R40, R40, R40 ;  /* 0x0000002828287228 */ /* 0x000fe20000000000 */
[----:B------:R-:W-:Y:S01]  /*34b0*/  BSSY.RECONVERGENT B0, `(.L_x_96) ;  /* 0x000000e000007945 */ /* 0x000fe20003800200 */
[----:B------:R-:W-:Y:S01]  /*34c0*/  IMAD.MOV.U32 R61, RZ, RZ, 0x40100000 ;  /* 0x40100000ff3d7424 */ /* 0x000fe200078e00ff */
[----:B------:R-:W2:Y:S01]  /*34d0*/  LDCU.64 UR8, c[0x3][0x60] ;  /* 0x00c00c00ff0877ac */ /* 0x000ea20008000a00 */
[----:B------:R-:W-:Y:S02]  /*34e0*/  MOV R0, 0x3590 ;  /* 0x0000359000007802 */ /* 0x000fe40000000f00 */
[----:B------:R-:W3:Y:S02]  /*34f0*/  LDC.64 R64, c[0x3][0xf8] ;  /* 0x00c03e00ff407b82 */ /* 0x000ee40000000a00 */
[----:B------:R-:W-:-:S02]  /*3500*/  DFMA R40, R68, R68, R40 ;  /* 0x000000444428722b */ /* 0x000fc40000000028 */
[----:B-1----:R-:W-:Y:S02]  /*3510*/  DMUL R68, R68, UR6 ;  /* 0x0000000644447c28 */ /* 0x002fe40008000000 */
[C---:B0-----:R-:W-:Y:S02]  /*3520*/  DADD R8, -R6.reuse, 1 ;  /* 0x3ff0000006087429 */ /* 0x041fe40000000100 */
[----:B------:R-:W-:-:S08]  /*3530*/  DMUL R6, R6, 4 ;  /* 0x4010000006067828 */ /* 0x000fd00000000000 */
[----:B------:R-:W-:Y:S02]  /*3540*/  DFMA R40, R6, R40, R8 ;  /* 0x000000280628722b */ /* 0x000fe40000000008 */
[----:B--2---:R-:W-:-:S06]  /*3550*/  DADD R6, -RZ, |UR8| ;  /* 0x40000008ff067e29 */ /* 0x004fcc0008000100 */
[----:B------:R-:W-:-:S08]  /*3560*/  DMUL R40, R68, R40 ;  /* 0x0000002844287228 */ /* 0x000fd00000000000 */
[----:B---3--:R-:W-:-:S11]  /*3570*/  DFMA R40, R38, R64, -R40 ;  /* 0x000000402628722b */ /* 0x008fd60000000828 */
[----:B------:R-:W-:Y:S05]  /*3580*/  CALL.REL.NOINC `($_Z6getRHS6Fields$__internal_accurate_pow) ;  /* 0x0000001c00807944 */ /* 0x000fea0003c00000 */
[----:B------:R-:W-:Y:S05]  /*3590*/  BSYNC.RECONVERGENT B0 ;  /* 0x0000000000007941 */ /* 0x000fea0003800200 */
.L_x_96:
[----:B------:R-:W0:Y:S01]  /*35a0*/  LDC.64 R66, c[0x3][0x60] ;  /* 0x00c01800ff427b82 */ /* 0x000e220000000a00 */
[----:B------:R-:W-:Y:S02]  /*35b0*/  IMAD.MOV.U32 R60, RZ, RZ, R6 ;  /* 0x000000ffff3c7224 */ /* 0x000fe400078e0006 */
[----:B------:R-:W-:-:S03]  /*35c0*/  IMAD.MOV.U32 R61, RZ, RZ, R7 ;  /* 0x000000ffff3d7224 */ /* 0x000fc600078e0007 */
[----:B------:R-:W-:Y:S01]  /*35d0*/  MOV R6, R60 ;  /* 0x0000003c00067202 */ /* 0x000fe20000000f00 */
        /* <DEDUP_REMOVED lines=13> */
.L_x_97:
        /* <DEDUP_REMOVED lines=11> */
[----:B------:R-:W-:Y:S02]  /*3760*/  LOP3.LUT R0, R7, 0x7fffffff, RZ, 0xc0, !PT ;  /* 0x7fffffff07007812 */ /* 0x000fe400078ec0ff */
[----:B------:R-:W-:-:S03]  /*3770*/  MOV R8, R6 ;  /* 0x0000000600087202 */ /* 0x000fc60000000f00 */
[----:B------:R-:W-:Y:S01]  /*3780*/  VIADD R6, R0, 0xfff00000 ;  /* 0xfff0000000067836 */ /* 0x000fe20000000000 */
[----:B------:R-:W-:-:S07]  /*3790*/  MOV R0, 0x37b0 ;  /* 0x000037b000007802 */ /* 0x000fce0000000f00 */
[----:B------:R-:W-:Y:S05]  /*37a0*/  CALL.REL.NOINC `($__internal_1_$__cuda_sm20_dblrcp_rn_slowpath_v3) ;  /* 0x0000001000bc7944 */ /* 0x000fea0003c00000 */
[----:B------:R-:W-:Y:S02]  /*37b0*/  IMAD.MOV.U32 R8, RZ, RZ, R6 ;  /* 0x000000ffff087224 */ /* 0x000fe400078e0006 */
[----:B------:R-:W-:-:S07]  /*37c0*/  IMAD.MOV.U32 R9, RZ, RZ, R7 ;  /* 0x000000ffff097224 */ /* 0x000fce00078e0007 */
.L_x_99:
[----:B------:R-:W-:Y:S05]  /*37d0*/  BSYNC.RECONVERGENT B0 ;  /* 0x0000000000007941 */ /* 0x000fea0003800200 */
.L_x_98:
[----:B------:R0:W5:Y:S04]  /*37e0*/  LDG.E.64 R66, desc[UR4][R20.64+0x10] ;  /* 0x0000100414427981 */ /* 0x000168000c1e1b00 */
[----:B------:R0:W5:Y:S01]  /*37f0*/  LDG.E.64 R64, desc[UR4][R20.64+-0x10] ;  /* 0xfffff00414407981 */ /* 0x000162000c1e1b00 */
[----:B------:R-:W-:Y:S01]  /*3800*/  IMAD.MOV.U32 R6, RZ, RZ, R60 ;  /* 0x000000ffff067224 */ /* 0x000fe200078e003c */
[----:B------:R-:W-:Y:S02]  /*3810*/  MOV R7, R61 ;  /* 0x0000003d00077202 */ /* 0x000fe40000000f00 */
[----:B------:R-:W-:Y:S01]  /*3820*/  @!P0 CS2R R6, SRZ ;  /* 0x0000000000068805 */ /* 0x000fe2000001ff00 */
[----:B------:R-:W-:Y:S06]  /*3830*/  @P1 BRA `(.L_x_100) ;  /* 0x00000000001c1947 */ /* 0x000fec0003800000 */
[----:B0-----:R-:W0:Y:S02]  /*3840*/  LDC.64 R20, c[0x3][0x60] ;  /* 0x00c01800ff147b82 */ /* 0x001e240000000a00 */
[----:B0-----:R-:W-:-:S14]  /*3850*/  DSETP.NAN.AND P3, PT, R20, R20, PT ;  /* 0x000000141400722a */ /* 0x001fdc0003f68000 */
[----:B------:R-:W-:Y:S01]  /*3860*/  @P3 DADD R6, R20, 4 ;  /* 0x4010000014063429 */ /* 0x000fe20000000000 */
[----:B------:R-:W-:Y:S10]  /*3870*/  @P3 BRA `(.L_x_100) ;  /* 0x00000000000c3947 */ /* 0x000ff40003800000 */
[----:B------:R-:W-:-:S14]  /*3880*/  DSETP.NEU.AND P3, PT, |R20|, +INF , PT ;  /* 0x7ff000001400742a */ /* 0x000fdc0003f6d200 */
[----:B------:R-:W-:Y:S02]  /*3890*/  @!P3 IMAD.MOV.U32 R6, RZ, RZ, 0x0 ;  /* 0x00000000ff06b424 */ /* 0x000fe400078e00ff */
[----:B------:R-:W-:-:S07]  /*38a0*/  @!P3 IMAD.MOV.U32 R7, RZ, RZ, 0x7ff00000 ;  /* 0x7ff00000ff07b424 */ /* 0x000fce00078e00ff */
.L_x_100:
[----:B0-----:R-:W0:Y:S01]  /*38b0*/  MUFU.RCP64H R21, R7 ;  /* 0x0000000700157308 */ /* 0x001e220000001800 */
[----:B------:R-:W-:Y:S01]  /*38c0*/  VIADD R20, R7, 0x300402 ;  /* 0x0030040207147836 */ /* 0x000fe20000000000 */
[----:B-----5:R-:W-:Y:S01]  /*38d0*/  DFMA R66, R18, -4, R66 ;  /* 0xc01000001242782b */ /* 0x020fe20000000042 */
[----:B------:R-:W-:Y:S01]  /*38e0*/  FSEL R8, R8, RZ, P2 ;  /* 0x000000ff08087208 */ /* 0x000fe20001000000 */
[----:B------:R-:W-:Y:S01]  /*38f0*/  BSSY.RECONVERGENT B0, `(.L_x_101) ;  /* 0x0000014000007945 */ /* 0x000fe20003800200 */
[----:B------:R-:W-:Y:S02]  /*3900*/  FSEL R9, R9, 1.875, P2 ;  /* 0x3ff0000009097808 */ /* 0x000fe40001000000 */
[----:B------:R-:W-:-:S03]  /*3910*/  FSETP.GEU.AND P3, PT, |R20|, 5.8789094863358348022e-39, PT ;  /* 0x004004021400780b */ /* 0x000fc60003f6e200 */
[----:B------:R-:W-:Y:S02]  /*3920*/  DFMA R66, R10, 6, R66 ;  /* 0x401800000a42782b */ /* 0x000fe40000000042 */
[----:B0-----:R-:W-:-:S08]  /*3930*/  DFMA R68, R20, -R6, 1 ;  /* 0x3ff000001444742b */ /* 0x001fd00000000806 */
[----:B------:R-:W-:Y:S02]  /*3940*/  DFMA R70, R68, R68, R68 ;  /* 0x000000444446722b */ /* 0x000fe40000000044 */
[----:B------:R-:W-:-:S06]  /*3950*/  DFMA R68, R16, -4, R66 ;  /* 0xc01000001044782b */ /* 0x000fcc0000000042 */
[----:B------:R-:W-:Y:S02]  /*3960*/  DFMA R66, R20, R70, R20 ;  /* 0x000000461442722b */ /* 0x000fe40000000014 */
[----:B------:R-:W-:-:S06]  /*3970*/  DADD R64, R68, R64 ;  /* 0x0000000044407229 */ /* 0x000fcc0000000040 */
[----:B------:R-:W-:Y:S02]  /*3980*/  DFMA R68, R66, -R6, 1 ;  /* 0x3ff000004244742b */ /* 0x000fe40000000806 */
[----:B------:R-:W-:-:S06]  /*3990*/  DMUL R20, R64, R8 ;  /* 0x0000000840147228 */ /* 0x000fcc0000000000 */
[----:B------:R-:W-:Y:S01]  /*39a0*/  DFMA R66, R66, R68, R66 ;  /* 0x000000444242722b */ /* 0x000fe20000000042 */
[----:B------:R-:W-:Y:S10]  /*39b0*/  @P3 BRA `(.L_x_102) ;  /* 0x00000000001c3947 */ /* 0x000ff40003800000 */
[----:B------:R-:W-:Y:S01]  /*39c0*/  LOP3.LUT R0, R7, 0x7fffffff, RZ, 0xc0, !PT ;  /* 0x7fffffff07007812 */ /* 0x000fe200078ec0ff */
[----:B------:R-:W-:-:S03]  /*39d0*/  IMAD.MOV.U32 R8, RZ, RZ, R6 ;  /* 0x000000ffff087224 */ /* 0x000fc600078e0006 */
[----:B------:R-:W-:Y:S02]  /*39e0*/  IADD3 R6, PT, PT, R0, -0x100000, RZ ;  /* 0xfff0000000067810 */ /* 0x000fe40007ffe0ff */
[----:B------:R-:W-:-:S07]  /*39f0*/  MOV R0, 0x3a10 ;  /* 0x00003a1000007802 */ /* 0x000fce0000000f00 */
[----:B------:R-:W-:Y:S05]  /*3a00*/  CALL.REL.NOINC `($__internal_1_$__cuda_sm20_dblrcp_rn_slowpath_v3) ;  /* 0x0000001000247944 */ /* 0x000fea0003c00000 */
[----:B------:R-:W-:Y:S02]  /*3a10*/  IMAD.MOV.U32 R66, RZ, RZ, R6 ;  /* 0x000000ffff427224 */ /* 0x000fe400078e0006 */
[----:B------:R-:W-:-:S07]  /*3a20*/  IMAD.MOV.U32 R67, RZ, RZ, R7 ;  /* 0x000000ffff437224 */ /* 0x000fce00078e0007 */
.L_x_102:
[----:B------:R-:W-:Y:S05]  /*3a30*/  BSYNC.RECONVERGENT B0 ;  /* 0x0000000000007941 */ /* 0x000fea0003800200 */
.L_x_101:
[----:B------:R-:W-:Y:S02]  /*3a40*/  DADD R6, R30, R30 ;  /* 0x000000001e067229 */ /* 0x000fe4000000001e */
[----:B------:R-:W-:-:S06]  /*3a50*/  DADD R18, R18, R18 ;  /* 0x0000000012127229 */ /* 0x000fcc0000000012 */
[----:B------:R-:W-:-:S08]  /*3a60*/  DADD R6, R44, -R6 ;  /* 0x000000002c067229 */ /* 0x000fd00000000806 */
[----:B------:R-:W-:-:S08]  /*3a70*/  DADD R6, R46, R6 ;  /* 0x000000002e067229 */ /* 0x000fd00000000006 */
[----:B------:R-:W-:Y:S02]  /*3a80*/  DADD R6, R6, -R18 ;  /* 0x0000000006067229 */ /* 0x000fe40000000812 */
[----:B------:R-:W-:-:S06]  /*3a90*/  DADD R18, R16, R16 ;  /* 0x0000000010127229 */ /* 0x000fcc0000000010 */
[----:B------:R-:W-:Y:S01]  /*3aa0*/  DFMA R16, R10, 4, R6 ;  /* 0x401000000a10782b */ /* 0x000fe20000000006 */
[----:B------:R-:W-:Y:S02]  /*3ab0*/  IMAD.MOV.U32 R6, RZ, RZ, R60 ;  /* 0x000000ffff067224 */ /* 0x000fe400078e003c */
[----:B------:R-:W-:Y:S01]  /*3ac0*/  IMAD.MOV.U32 R7, RZ, RZ, R61 ;  /* 0x000000ffff077224 */ /* 0x000fe200078e003d */
[----:B------:R-:W-:Y:S01]  /*3ad0*/  @!P0 CS2R R6, SRZ ;  /* 0x0000000000068805 */ /* 0x000fe2000001ff00 */
[----:B------:R-:W-:Y:S06]  /*3ae0*/  @P1 BRA `(.L_x_103) ;  /* 0x00000000001c1947 */ /* 0x000fec0003800000 */
[----:B------:R-:W0:Y:S02]  /*3af0*/  LDC.64 R8, c[0x3][0x60] ;  /* 0x00c01800ff087b82 */ /* 0x000e240000000a00 */
[----:B0-----:R-:W-:-:S14]  /*3b00*/  DSETP.NAN.AND P1, PT, R8, R8, PT ;  /* 0x000000080800722a */ /* 0x001fdc0003f28000 */
[----:B------:R-:W-:Y:S01]  /*3b10*/  @P1 DADD R6, R8, 4 ;  /* 0x4010000008061429 */ /* 0x000fe20000000000 */
[----:B------:R-:W-:Y:S10]  /*3b20*/  @P1 BRA `(.L_x_103) ;  /* 0x00000000000c1947 */ /* 0x000ff40003800000 */
[----:B------:R-:W-:-:S14]  /*3b30*/  DSETP.NEU.AND P1, PT, |R8|, +INF , PT ;  /* 0x7ff000000800742a */ /* 0x000fdc0003f2d200 */
[----:B------:R-:W-:Y:S01]  /*3b40*/  @!P1 MOV R6, 0x0 ;  /* 0x0000000000069802 */ /* 0x000fe20000000f00 */
[----:B------:R-:W-:-:S07]  /*3b50*/  @!P1 IMAD.MOV.U32 R7, RZ, RZ, 0x7ff00000 ;  /* 0x7ff00000ff079424 */ /* 0x000fce00078e00ff */
.L_x_103:
[----:B------:R-:W0:Y:S01]  /*3b60*/  MUFU.RCP64H R9, R7 ;  /* 0x0000000700097308 */ /* 0x000e220000001800 */
[----:B------:R-:W-:Y:S01]  /*3b70*/  DADD R16, R16, -R18 ;  /* 0x0000000010107229 */ /* 0x000fe20000000812 */
[----:B------:R-:W-:Y:S01]  /*3b80*/  VIADD R8, R7, 0x300402 ;  /* 0x0030040207087836 */ /* 0x000fe20000000000 */
[----:B------:R-:W-:Y:S01]  /*3b90*/  DADD R18, R28, R28 ;  /* 0x000000001c127229 */ /* 0x000fe2000000001c */
[----:B------:R-:W-:Y:S03]  /*3ba0*/  BSSY.RECONVERGENT B0, `(.L_x_104) ;  /* 0x0000016000007945 */ /* 0x000fe60003800200 */
[----:B------:R-:W-:Y:S02]  /*3bb0*/  FSETP.GEU.AND P1, PT, |R8|, 5.8789094863358348022e-39, PT ;  /* 0x004004020800780b */ /* 0x000fe40003f2e200 */
[----:B------:R-:W-:Y:S02]  /*3bc0*/  DADD R16, R48, R16 ;  /* 0x0000000030107229 */ /* 0x000fe40000000010 */
[----:B0-----:R-:W-:-:S06]  /*3bd0*/  DFMA R44, R8, -R6, 1 ;  /* 0x3ff00000082c742b */ /* 0x001fcc0000000806 */
[----:B------:R-:W-:Y:S01]  /*3be0*/  DADD R16, R16, -R18 ;  /* 0x0000000010107229 */ /* 0x000fe20000000812 */
[----:B------:R-:W-:Y:S02]  /*3bf0*/  FSEL R18, R66, RZ, P2 ;  /* 0x000000ff42127208 */ /* 0x000fe40001000000 */
[----:B------:R-:W-:Y:S01]  /*3c00*/  FSEL R19, R67, 1.875, P2 ;  /* 0x3ff0000043137808 */ /* 0x000fe20001000000 */
[----:B------:R-:W-:-:S04]  /*3c10*/  DFMA R44, R44, R44, R44 ;  /* 0x0000002c2c2c722b */ /* 0x000fc8000000002c */
[----:B------:R-:W-:-:S04]  /*3c20*/  DADD R16, R50, R16 ;  /* 0x0000000032107229 */ /* 0x000fc80000000010 */
[----:B------:R-:W-:-:S04]  /*3c30*/  DFMA R44, R8, R44, R8 ;  /* 0x0000002c082c722b */ /* 0x000fc80000000008 */
[----:B------:R-:W-:-:S04]  /*3c40*/  DMUL R16, R16, R18 ;  /* 0x0000001210107228 */ /* 0x000fc80000000000 */
[----:B------:R-:W-:-:S04]  /*3c50*/  DFMA R18, R44, -R6, 1 ;  /* 0x3ff000002c12742b */ /* 0x000fc80000000806 */
[----:B------:R-:W-:-:S04]  /*3c60*/  DFMA R20, R16, 2, R20 ;  /* 0x400000001014782b */ /* 0x000fc80000000014 */
        /* <DEDUP_REMOVED lines=9> */
.L_x_105:
[----:B------:R-:W-:Y:S05]  /*3d00*/  BSYNC.RECONVERGENT B0 ;  /* 0x0000000000007941 */ /* 0x000fea0003800200 */
.L_x_104:
[----:B------:R-:W0:Y:S01]  /*3d10*/  LDC.64 R6, c[0x0][0x380] ;  /* 0x0000e000ff067b82 */ /* 0x000e220000000a00 */
[----:B------:R-:W-:Y:S01]  /*3d20*/  IMAD R16, R63, -0x2, R62 ;  /* 0xfffffffe3f107824 */ /* 0x000fe200078e023e */
[----:B------:R-:W1:Y:S01]  /*3d30*/  LDCU.64 UR6, c[0x3][0x100] ;  /* 0x00c02000ff0677ac */ /* 0x000e620008000a00 */
[----:B------:R-:W-:-:S05]  /*3d40*/  IMAD.IADD R65, R62, 0x1, -R63 ;  /* 0x000000013e417824 */ /* 0x000fca00078e0a3f */
[----:B------:R-:W2:Y:S01]  /*3d50*/  LDC.64 R66, c[0x0][0x388] ;  /* 0x0000e200ff427b82 */ /* 0x000ea20000000a00 */
[----:B0-----:R-:W-:-:S04]  /*3d60*/  IMAD.WIDE R8, R62, 0x8, R6 ;  /* 0x000000083e087825 */ /* 0x001fc800078e0206 */
[----:B------:R-:W-:-:S04]  /*3d70*/  IMAD.WIDE R8, R63, 0x8, R8 ;  /* 0x000000083f087825 */ /* 0x000fc800078e0208 */
[----:B------:R-:W-:-:S06]  /*3d80*/  IMAD.WIDE R44, R63, 0x8, R8 ;  /* 0x000000083f2c7825 */ /* 0x000fcc00078e0208 */
[----:B------:R-:W3:Y:S01]  /*3d90*/  LDG.E.64 R44, desc[UR4][R44.64] ;  /* 0x000000042c2c7981 */ /* 0x000ee2000c1e1b00 */
[----:B------:R-:W-:-:S06]  /*3da0*/  IMAD.WIDE R46, R16, 0x8, R6 ;  /* 0x00000008102e7825 */ /* 0x000fcc00078e0206 */
[----:B------:R-:W4:Y:S01]  /*3db0*/  LDG.E.64 R46, desc[UR4][R46.64] ;  /* 0x000000042e2e7981 */ /* 0x000f22000c1e1b00 */
[----:B------:R-:W-:Y:S01]  /*3dc0*/  IMAD.WIDE R64, R65, 0x8, R6 ;  /* 0x0000000841407825 */ /* 0x000fe200078e0206 */
[----:B---3--:R-:W-:-:S08]  /*3dd0*/  DFMA R30, R30, -4, R44 ;  /* 0xc01000001e1e782b */ /* 0x008fd0000000002c */
[----:B------:R-:W-:Y:S01]  /*3de0*/  DFMA R30, R10, 6, R30 ;  /* 0x401800000a1e782b */ /* 0x000fe2000000001e */
[----:B------:R-:W-:Y:S02]  /*3df0*/  FSEL R10, R18, RZ, P2 ;  /* 0x000000ff120a7208 */ /* 0x000fe40001000000 */
[----:B------:R-:W-:Y:S02]  /*3e00*/  FSEL R11, R19, 1.875, P2 ;  /* 0x3ff00000130b7808 */ /* 0x000fe40001000000 */
[----:B------:R-:W0:Y:S03]  /*3e10*/  LDC.64 R18, c[0x0][0x390] ;  /* 0x0000e400ff127b82 */ /* 0x000e260000000a00 */
[----:B------:R-:W-:-:S08]  /*3e20*/  DFMA R30, R28, -4, R30 ;  /* 0xc01000001c1e782b */ /* 0x000fd0000000001e */
[----:B----4-:R-:W-:-:S08]  /*3e30*/  DADD R30, R30, R46 ;  /* 0x000000001e1e7229 */ /* 0x010fd0000000002e */
[----:B------:R-:W-:Y:S01]  /*3e40*/  DFMA R20, R30, R10, R20 ;  /* 0x0000000a1e14722b */ /* 0x000fe20000000014 */
[----:B0-----:R-:W-:-:S07]  /*3e50*/  IMAD.WIDE R18, R58, 0x8, R18 ;  /* 0x000000083a127825 */ /* 0x001fce00078e0212 */
[----:B-1----:R-:W-:-:S08]  /*3e60*/  DFMA R20, -R20, UR6, R40 ;  /* 0x0000000614147c2b */ /* 0x002fd00008000128 */
[----:B------:R-:W-:-:S07]  /*3e70*/  DFMA R56, R20, R52, R56 ;  /* 0x000000341438722b */ /* 0x000fce0000000038 */
[----:B------:R0:W-:Y:S04]  /*3e80*/  STG.E.64 desc[UR4][R18.64], R56 ;  /* 0x0000003812007986 */ /* 0x0001e8000c101b04 */
[----:B------:R-:W3:Y:S04]  /*3e90*/  LDG.E.64 R44, desc[UR4][R8.64+0x8] ;  /* 0x00000804082c7981 */ /* 0x000ee8000c1e1b00 */
[----:B------:R2:W3:Y:S04]  /*3ea0*/  LDG.E.64 R46, desc[UR4][R8.64+-0x8] ;  /* 0xfffff804082e7981 */ /* 0x0004e8000c1e1b00 */
[----:B------:R-:W4:Y:S04]  /*3eb0*/  LDG.E.64 R48, desc[UR4][R64.64+0x8] ;  /* 0x0000080440307981 */ /* 0x000f28000c1e1b00 */
[----:B------:R-:W4:Y:S04]  /*3ec0*/  LDG.E.64 R50, desc[UR4][R64.64+-0x8] ;  /* 0xfffff80440327981 */ /* 0x000f28000c1e1b00 */
[----:B------:R-:W4:Y:S04]  /*3ed0*/  LDG.E.64 R10, desc[UR4][R14.64] ;  /* 0x000000040e0a7981 */ /* 0x000f28000c1e1b00 */
[----:B------:R-:W4:Y:S04]  /*3ee0*/  LDG.E.64 R30, desc[UR4][R14.64+0x8] ;  /* 0x000008040e1e7981 */ /* 0x000f28000c1e1b00 */
[----:B------:R-:W4:Y:S01]  /*3ef0*/  LDG.E.64 R28, desc[UR4][R14.64+-0x8] ;  /* 0xfffff8040e1c7981 */ /* 0x000f22000c1e1b00 */
[----:B------:R-:W-:-:S03]  /*3f00*/  IMAD.WIDE R40, R58, 0x8, R6 ;  /* 0x000000083a287825 */ /* 0x000fc600078e0206 */
[----:B------:R-:W4:Y:S01]  /*3f10*/  LDG.E.64 R20, desc[UR4][R26.64] ;  /* 0x000000041a147981 */ /* 0x000f22000c1e1b00 */
[----:B--2---:R-:W-:-:S03]  /*3f20*/  IMAD.WIDE R8, R58, 0x8, R66 ;  /* 0x000000083a087825 */ /* 0x004fc600078e0242 */
[----:B0-----:R-:W2:Y:S04]  /*3f30*/  LDG.E.64 R18, desc[UR4][R24.64] ;  /* 0x0000000418127981 */ /* 0x001ea8000c1e1b00 */
[----:B------:R-:W5:Y:S04]  /*3f40*/  LDG.E.64 R40, desc[UR4][R40.64] ;  /* 0x0000000428287981 */ /* 0x000f68000c1e1b00 */
[----:B------:R-:W5:Y:S01]  /*3f50*/  LDG.E.64 R8, desc[UR4][R8.64] ;  /* 0x0000000408087981 */ /* 0x000f62000c1e1b00 */
[----:B------:R-:W-:Y:S01]  /*3f60*/  ISETP.NE.AND P1, PT, R59, 0x7ff00000, PT ;  /* 0x7ff000003b00780c */ /* 0x000fe20003f25270 */
[----:B---3--:R-:W-:-:S08]  /*3f70*/  DADD R44, R44, -R46 ;  /* 0x000000002c2c7229 */ /* 0x008fd0000000082e */
[----:B----4-:R-:W-:Y:S02]  /*3f80*/  DADD R44, R44, -R48 ;  /* 0x000000002c2c7229 */ /* 0x010fe40000000830 */
[----:B------:R-:W-:-:S06]  /*3f90*/  DADD R46, R10, R10 ;  /* 0x000000000a2e7229 */ /* 0x000fcc000000000a */
[----:B------:R-:W-:Y:S02]  /*3fa0*/  DADD R44, R44, R50 ;  /* 0x000000002c2c7229 */ /* 0x000fe40000000032 */
[----:B------:R-:W-:-:S06]  /*3fb0*/  DADD R48, R30, -R46 ;  /* 0x000000001e307229 */ /* 0x000fcc000000082e */
[----:B------:R-:W-:Y:S02]  /*3fc0*/  DMUL R6, R44, R42 ;  /* 0x0000002a2c067228 */ /* 0x000fe40000000000 */
[----:B------:R-:W-:Y:S02]  /*3fd0*/  DADD R56, R20, -R46 ;  /* 0x0000000014387229 */ /* 0x000fe4000000082e */
[----:B------:R-:W-:-:S04]  /*3fe0*/  DADD R48, R28, R48 ;  /* 0x000000001c307229 */ /* 0x000fc80000000030 */
[----:B------:R-:W-:Y:S02]  /*3ff0*/  DFMA R6, R44, R42, R6 ;  /* 0x0000002a2c06722b */ /* 0x000fe40000000006 */
[----:B--2---:R-:W-:-:S06]  /*4000*/  DADD R44, R20, -R18 ;  /* 0x00000000142c7229 */ /* 0x004fcc0000000812 */
[----:B------:R-:W-:Y:S01]  /*4010*/  DFMA R50, R48, -R12, R6 ;  /* 0x8000000c3032722b */ /* 0x000fe20000000006 */
        /* <DEDUP_REMOVED lines=11> */
.L_x_106:
[----:B------:R-:W0:Y:S01]  /*40d0*/  MUFU.RCP64H R43, R7 ;  /* 0x00000007002b7308 */ /* 0x000e220000001800 */
[----:B------:R-:W-:Y:S01]  /*40e0*/  DMUL R48, R44, R22 ;  /* 0x000000162c307228 */ /* 0x000fe20000000000 */
[----:B------:R-:W-:Y:S01]  /*40f0*/  VIADD R42, R7, 0x300402 ;  /* 0x00300402072a7836 */ /* 0x000fe20000000000 */
[----:B------:R-:W1:Y:S01]  /*4100*/  LDC.64 R44, c[0x3][0xf0] ;  /* 0x00c03c00ff2c7b82 */ /* 0x000e620000000a00 */
[----:B------:R-:W-:Y:S01]  /*4110*/  DADD R46, R30, -R28 ;  /* 0x000000001e2e7229 */ /* 0x000fe2000000081c */
[----:B------:R-:W2:Y:S01]  /*4120*/  LDCU.64 UR6, c[0x3][0xc0] ;  /* 0x00c01800ff0677ac */ /* 0x000ea20008000a00 */
[----:B------:R-:W-:Y:S01]  /*4130*/  DADD R56, R18, R56 ;  /* 0x0000000012387229 */ /* 0x000fe20000000038 */
[----:B------:R-:W-:Y:S01]  /*4140*/  FSETP.GEU.AND P2, PT, |R42|, 5.8789094863358348022e-39, PT ;  /* 0x004004022a00780b */ /* 0x000fe20003f4e200 */
[----:B-----5:R-:W-:Y:S01]  /*4150*/  DMUL R2, R40, R2 ;  /* 0x0000000228027228 */ /* 0x020fe20000000000 */
[----:B------:R-:W3:Y:S01]  /*4160*/  LDCU.64 UR8, c[0x3][0xe8] ;  /* 0x00c01d00ff0877ac */ /* 0x000ee20008000a00 */
[----:B------:R-:W-:Y:S01]  /*4170*/  DMUL R48, R34, R48 ;  /* 0x0000003022307228 */ /* 0x000fe20000000000 */
[----:B------:R-:W-:Y:S01]  /*4180*/  BSSY.RECONVERGENT B0, `(.L_x_107) ;  /* 0x0000024000007945 */ /* 0x000fe20003800200 */
[----:B------:R-:W-:Y:S01]  /*4190*/  DMUL R46, R46, R22 ;  /* 0x000000162e2e7228 */ /* 0x000fe20000000000 */
[----:B------:R-:W4:Y:S01]  /*41a0*/  LDC.64 R34, c[0x3][0x60] ;  /* 0x00c01800ff227b82 */ /* 0x000f220000000a00 */
[----:B------:R-:W-:-:S02]  /*41b0*/  DFMA R50, R56, R12, R50 ;  /* 0x0000000c3832722b */ /* 0x000fc40000000032 */
[----:B------:R-:W-:Y:S02]  /*41c0*/  DMUL R12, R8, R8 ;  /* 0x00000008080c7228 */ /* 0x000fe40000000000 */
[----:B0-----:R-:W-:Y:S02]  /*41d0*/  DFMA R22, R42, -R6, 1 ;  /* 0x3ff000002a16742b */ /* 0x001fe40000000806 */
[----:B------:R-:W-:Y:S02]  /*41e0*/  DFMA R46, R32, R46, R48 ;  /* 0x0000002e202e722b */ /* 0x000fe40000000030 */
[----:B------:R-:W-:Y:S02]  /*41f0*/  DMUL R50, R2, R50 ;  /* 0x0000003202327228 */ /* 0x000fe40000000000 */
[----:B------:R-:W-:Y:S02]  /*4200*/  DMUL R38, R38, R40 ;  /* 0x0000002826267228 */ /* 0x000fe40000000000 */
[----:B------:R-:W-:-:S02]  /*4210*/  DFMA R2, R22, R22, R22 ;  /* 0x000000161602722b */ /* 0x000fc40000000016 */
[C---:B-1----:R-:W-:Y:S02]  /*4220*/  DMUL R32, R44.reuse, 4 ;  /* 0x401000002c207828 */ /* 0x042fe40000000000 */
[----:B------:R-:W-:Y:S02]  /*4230*/  DADD R44, -R44, 1 ;  /* 0x3ff000002c2c7429 */ /* 0x000fe40000000100 */
[----:B------:R-:W-:Y:S01]  /*4240*/  DFMA R22, R40, R40, R12 ;  /* 0x000000282816722b */ /* 0x000fe2000000000c */
[----:B------:R-:W0:Y:S01]  /*4250*/  LDC.64 R12, c[0x3][0xf8] ;  /* 0x00c03e00ff0c7b82 */ /* 0x000e220000000a00 */
[----:B------:R-:W-:Y:S02]  /*4260*/  DFMA R2, R42, R2, R42 ;  /* 0x000000022a02722b */ /* 0x000fe4000000002a */
[----:B--2---:R-:W-:Y:S02]  /*4270*/  DFMA R46, R46, -UR6, -R50 ;  /* 0x800000062e2e7c2b */ /* 0x004fe40008000832 */
[----:B------:R-:W-:-:S02]  /*4280*/  DMUL R54, R8, R54 ;  /* 0x0000003608367228 */ /* 0x000fc40000000000 */
[----:B------:R-:W-:Y:S02]  /*4290*/  DFMA R32, R32, R22, R44 ;  /* 0x000000162020722b */ /* 0x000fe4000000002c */
[----:B---3--:R-:W-:Y:S02]  /*42a0*/  DMUL R22, R8, -UR8 ;  /* 0x8000000808167c28 */ /* 0x008fe40008000000 */
[----:B------:R-:W-:Y:S02]  /*42b0*/  DFMA R40, R2, -R6, 1 ;  /* 0x3ff000000228742b */ /* 0x000fe40000000806 */
[C---:B------:R-:W-:Y:S02]  /*42c0*/  DFMA R46, R36.reuse, R4, R46 ;  /* 0x00000004242e722b */ /* 0x040fe4000000002e */
[----:B------:R-:W-:Y:S02]  /*42d0*/  DFMA R38, R36, R8, R38 ;  /* 0x000000082426722b */ /* 0x000fe40000000026 */
[----:B------:R-:W-:-:S02]  /*42e0*/  DMUL R22, R22, R32 ;  /* 0x0000002016167228 */ /* 0x000fc40000000000 */
[----:B------:R-:W-:Y:S02]  /*42f0*/  DFMA R4, R2, R40, R2 ;  /* 0x000000280204722b */ /* 0x000fe40000000002 */
[C---:B----4-:R-:W-:Y:S02]  /*4300*/  DSETP.NEU.AND P0, PT, R34.reuse, 1, PT ;  /* 0x3ff000002200742a */ /* 0x050fe40003f0d000 */
[----:B------:R-:W-:Y:S02]  /*4310*/  DSETP.NEU.AND P1, PT, R34, RZ, PT ;  /* 0x000000ff2200722a */ /* 0x000fe40003f2d000 */
[----:B------:R-:W-:Y:S02]  /*4320*/  DFMA R2, -R54, R38, R46 ;  /* 0x000000263602722b */ /* 0x000fe4000000012e */
[----:B0-----:R-:W-:Y:S01]  /*4330*/  DFMA R36, R36, R12, R22 ;  /* 0x0000000c2424722b */ /* 0x001fe20000000016 */
        /* <DEDUP_REMOVED lines=8> */
.L_x_108:
[----:B------:R-:W-:Y:S05]  /*43c0*/  BSYNC.RECONVERGENT B0 ;  /* 0x0000000000007941 */ /* 0x000fea0003800200 */
.L_x_107:
[----:B------:R0:W5:Y:S04]  /*43d0*/  LDG.E.64 R6, desc[UR4][R14.64+0x10] ;  /* 0x000010040e067981 */ /* 0x000168000c1e1b00 */
[----:B------:R0:W5:Y:S01]  /*43e0*/  LDG.E.64 R8, desc[UR4][R14.64+-0x10] ;  /* 0xfffff0040e087981 */ /* 0x000162000c1e1b00 */
[----:B------:R-:W-:Y:S01]  /*43f0*/  ISETP.NE.AND P2, PT, R59, 0x7ff00000, PT ;  /* 0x7ff000003b00780c */ /* 0x000fe20003f45270 */
[----:B------:R-:W-:Y:S02]  /*4400*/  IMAD.MOV.U32 R12, RZ, RZ, R60 ;  /* 0x000000ffff0c7224 */ /* 0x000fe400078e003c */
[----:B------:R-:W-:Y:S01]  /*4410*/  IMAD.MOV.U32 R13, RZ, RZ, R61 ;  /* 0x000000ffff0d7224 */ /* 0x000fe200078e003d */
[----:B------:R-:W-:-:S09]  /*4420*/  @!P1 CS2R R12, SRZ ;  /* 0x00000000000c9805 */ /* 0x000fd2000001ff00 */
[----:B0-----:R-:W-:Y:S05]  /*4430*/  @P2 BRA `(.L_x_109) ;  /* 0x00000000001c2947 */ /* 0x001fea0003800000 */
[----:B------:R-:W0:Y:S02]  /*4440*/  LDC.64 R14, c[0x3][0x60] ;  /* 0x00c01800ff0e7b82 */ /* 0x000e240000000a00 */
[----:B0-----:R-:W-:-:S14]  /*4450*/  DSETP.NAN.AND P1, PT, R14, R14, PT ;  /* 0x0000000e0e00722a */ /* 0x001fdc0003f28000 */
[----:B------:R-:W-:Y:S01]  /*4460*/  @P1 DADD R12, R14, 4 ;  /* 0x401000000e0c1429 */ /* 0x000fe20000000000 */
[----:B------:R-:W-:Y:S10]  /*4470*/  @P1 BRA `(.L_x_109) ;  /* 0x00000000000c1947 */ /* 0x000ff40003800000 */
[----:B------:R-:W-:-:S14]  /*4480*/  DSETP.NEU.AND P1, PT, |R14|, +INF , PT ;  /* 0x7ff000000e00742a */ /* 0x000fdc0003f2d200 */
[----:B------:R-:W-:Y:S01]  /*4490*/  @!P1 IMAD.MOV.U32 R12, RZ, RZ, 0x0 ;  /* 0x00000000ff0c9424 */ /* 0x000fe200078e00ff */
[----:B------:R-:W-:-:S07]  /*44a0*/  @!P1 MOV R13, 0x7ff00000 ;  /* 0x7ff00000000d9802 */ /* 0x000fce0000000f00 */
.L_x_109:
[----:B------:R-:W0:Y:S01]  /*44b0*/  MUFU.RCP64H R15, R13 ;  /* 0x0000000d000f7308 */ /* 0x000e220000001800 */
[----:B------:R-:W-:Y:S01]  /*44c0*/  VIADD R14, R13, 0x300402 ;  /* 0x003004020d0e7836 */ /* 0x000fe20000000000 */
[----:B-----5:R-:W-:Y:S01]  /*44d0*/  DFMA R6, R30, -4, R6 ;  /* 0xc01000001e06782b */ /* 0x020fe20000000006 */
[----:B------:R-:W1:Y:S01]  /*44e0*/  LDC.64 R34, c[0x3][0x60] ;  /* 0x00c01800ff227b82 */ /* 0x000e620000000a00 */
[----:B------:R-:W-:Y:S01]  /*44f0*/  FSEL R4, R4, RZ, P0 ;  /* 0x000000ff04047208 */ /* 0x000fe20000000000 */
[----:B------:R-:W-:Y:S01]  /*4500*/  BSSY.RECONVERGENT B0, `(.L_x_110) ;  /* 0x0000015000007945 */ /* 0x000fe20003800200 */
[----:B------:R-:W-:Y:S02]  /*4510*/  FSETP.GEU.AND P2, PT, |R14|, 5.8789094863358348022e-39, PT ;  /* 0x004004020e00780b */ /* 0x000fe40003f4e200 */
[----:B------:R-:W-:Y:S02]  /*4520*/  FSEL R5, R5, 1.875, P0 ;  /* 0x3ff0000005057808 */ /* 0x000fe40000000000 */
[----:B------:R-:W-:-:S02]  /*4530*/  DFMA R6, R10, 6, R6 ;  /* 0x401800000a06782b */ /* 0x000fc40000000006 */
[----:B0-----:R-:W-:-:S06]  /*4540*/  DFMA R22, R14, -R12, 1 ;  /* 0x3ff000000e16742b */ /* 0x001fcc000000080c */
[----:B------:R-:W-:Y:S02]  /*4550*/  DFMA R6, R28, -4, R6 ;  /* 0xc01000001c06782b */ /* 0x000fe40000000006 */
[----:B------:R-:W-:-:S06]  /*4560*/  DFMA R22, R22, R22, R22 ;  /* 0x000000161616722b */ /* 0x000fcc0000000016 */
[----:B------:R-:W-:Y:S02]  /*4570*/  DADD R8, R6, R8 ;  /* 0x0000000006087229 */ /* 0x000fe40000000008 */
[C---:B-1----:R-:W-:Y:S02]  /*4580*/  DSETP.NEU.AND P0, PT, R34.reuse, 1, PT ;  /* 0x3ff000002200742a */ /* 0x042fe40003f0d000 */
[----:B------:R-:W-:Y:S02]  /*4590*/  DSETP.NEU.AND P1, PT, R34, RZ, PT ;  /* 0x000000ff2200722a */ /* 0x000fe40003f2d000 */
[----:B------:R-:W-:Y:S02]  /*45a0*/  DFMA R22, R14, R22, R14 ;  /* 0x000000160e16722b */ /* 0x000fe4000000000e */
[----:B------:R-:W-:-:S06]  /*45b0*/  DMUL R4, R8, R4 ;  /* 0x0000000408047228 */ /* 0x000fcc0000000000 */
[----:B------:R-:W-:-:S08]  /*45c0*/  DFMA R32, R22, -R12, 1 ;  /* 0x3ff000001620742b */ /* 0x000fd0000000080c */
[----:B------:R-:W-:Y:S01]  /*45d0*/  DFMA R6, R22, R32, R22 ;  /* 0x000000201606722b */ /* 0x000fe20000000016 */
[----:B------:R-:W-:Y:S10]  /*45e0*/  @P2 BRA `(.L_x_111) ;  /* 0x0000000000182947 */ /* 0x000ff40003800000 */
[----:B------:R-:W-:Y:S01]  /*45f0*/  LOP3.LUT R6, R13, 0x7fffffff, RZ, 0xc0, !PT ;  /* 0x7fffffff0d067812 */ /* 0x000fe200078ec0ff */
[----:B------:R-:W-:Y:S01]  /*4600*/  IMAD.MOV.U32 R8, RZ, RZ, R12 ;  /* 0x000000ffff087224 */ /* 0x000fe200078e000c */
[----:B------:R-:W-:Y:S01]  /*4610*/  MOV R0, 0x4650 ;  /* 0x0000465000007802 */ /* 0x000fe20000000f00 */
[----:B------:R-:W-:Y:S02]  /*4620*/  IMAD.MOV.U32 R7, RZ, RZ, R13 ;  /* 0x000000ffff077224 */ /* 0x000fe400078e000d */
[----:B------:R-:W-:-:S07]  /*4630*/  VIADD R6, R6, 0xfff00000 ;  /* 0xfff0000006067836 */ /* 0x000fce0000000000 */
[----:B------:R-:W-:Y:S05]  /*4640*/  CALL.REL.NOINC `($__internal_1_$__cuda_sm20_dblrcp_rn_slowpath_v3) ;  /* 0x0000000400147944 */ /* 0x000fea0003c00000 */
.L_x_111:
[----:B------:R-:W-:Y:S05]  /*4650*/  BSYNC.RECONVERGENT B0 ;  /* 0x0000000000007941 */ /* 0x000fea0003800200 */
.L_x_110:
[----:B------:R-:W2:Y:S04]  /*4660*/  LDG.E.64 R8, desc[UR4][R26.64+0x8] ;  /* 0x000008041a087981 */ /* 0x000ea8000c1e1b00 */
[----:B------:R-:W3:Y:S04]  /*4670*/  LDG.E.64 R14, desc[UR4][R26.64+-0x8] ;  /* 0xfffff8041a0e7981 */ /* 0x000ee8000c1e1b00 */
[----:B------:R0:W5:Y:S04]  /*4680*/  LDG.E.64 R22, desc[UR4][R24.64+0x8] ;  /* 0x0000080418167981 */ /* 0x000168000c1e1b00 */
[----:B------:R0:W5:Y:S01]  /*4690*/  LDG.E.64 R32, desc[UR4][R24.64+-0x8] ;  /* 0xfffff80418207981 */ /* 0x000162000c1e1b00 */
[----:B------:R-:W-:Y:S01]  /*46a0*/  DADD R12, R20, R20 ;  /* 0x00000000140c7229 */ /* 0x000fe20000000014 */
[----:B------:R-:W-:Y:S01]  /*46b0*/  ISETP.NE.AND P2, PT, R59, 0x7ff00000, PT ;  /* 0x7ff000003b00780c */ /* 0x000fe20003f45270 */
[----:B------:R-:W-:Y:S01]  /*46c0*/  DADD R30, R30, R30 ;  /* 0x000000001e1e7229 */ /* 0x000fe2000000001e */
[----:B------:R-:W-:Y:S01]  /*46d0*/  @!P1 CS2R R60, SRZ ;  /* 0x00000000003c9805 */ /* 0x000fe2000001ff00 */
[----:B------:R-:W-:-:S04]  /*46e0*/  DADD R28, R28, R28 ;  /* 0x000000001c1c7229 */ /* 0x000fc8000000001c */
[----:B--2---:R-:W-:-:S08]  /*46f0*/  DADD R8, R8, -R12 ;  /* 0x0000000008087229 */ /* 0x004fd0000000080c */
[----:B---3--:R-:W-:-:S08]  /*4700*/  DADD R8, R8, R14 ;  /* 0x0000000008087229 */ /* 0x008fd0000000000e */
[----:B------:R-:W-:Y:S01]  /*4710*/  DADD R8, R8, -R30 ;  /* 0x0000000008087229 */ /* 0x000fe2000000081e */
[----:B0-----:R-:W-:Y:S10]  /*4720*/  @P2 BRA `(.L_x_112) ;  /* 0x00000000001c2947 */ /* 0x001ff40003800000 */
[----:B------:R-:W0:Y:S02]  /*4730*/  LDC.64 R12, c[0x3][0x60] ;  /* 0x00c01800ff0c7b82 */ /* 0x000e240000000a00 */
[----:B0-----:R-:W-:-:S14]  /*4740*/  DSETP.NAN.AND P1, PT, R12, R12, PT ;  /* 0x0000000c0c00722a */ /* 0x001fdc0003f28000 */
[----:B------:R-:W-:Y:S01]  /*4750*/  @P1 DADD R60, R12, 4 ;  /* 0x401000000c3c1429 */ /* 0x000fe20000000000 */
[----:B------:R-:W-:Y:S10]  /*4760*/  @P1 BRA `(.L_x_112) ;  /* 0x00000000000c1947 */ /* 0x000ff40003800000 */
[----:B------:R-:W-:-:S14]  /*4770*/  DSETP.NEU.AND P1, PT, |R12|, +INF , PT ;  /* 0x7ff000000c00742a */ /* 0x000fdc0003f2d200 */
[----:B------:R-:W-:Y:S01]  /*4780*/  @!P1 MOV R60, 0x0 ;  /* 0x00000000003c9802 */ /* 0x000fe20000000f00 */
[----:B------:R-:W-:-:S07]  /*4790*/  @!P1 IMAD.MOV.U32 R61, RZ, RZ, 0x7ff00000 ;  /* 0x7ff00000ff3d9424 */ /* 0x000fce00078e00ff */
.L_x_112:
[----:B------:R-:W-:Y:S01]  /*47a0*/  DFMA R8, R10, 4, R8 ;  /* 0x401000000a08782b */ /* 0x000fe20000000008 */
[----:B------:R-:W0:Y:S01]  /*47b0*/  MUFU.RCP64H R15, R61 ;  /* 0x0000003d000f7308 */ /* 0x000e220000001800 */
[----:B------:R-:W-:Y:S01]  /*47c0*/  VIADD R14, R61, 0x300402 ;  /* 0x003004023d0e7836 */ /* 0x000fe20000000000 */
[----:B------:R-:W-:Y:S01]  /*47d0*/  DADD R12, R18, R18 ;  /* 0x00000000120c7229 */ /* 0x000fe20000000012 */
[----:B------:R-:W1:Y:S01]  /*47e0*/  LDC.64 R24, c[0x3][0x60] ;  /* 0x00c01800ff187b82 */ /* 0x000e620000000a00 */
[----:B------:R-:W-:Y:S02]  /*47f0*/  BSSY.RECONVERGENT B0, `(.L_x_113) ;  /* 0x0000017000007945 */ /* 0x000fe40003800200 */
[----:B------:R-:W-:Y:S01]  /*4800*/  FSETP.GEU.AND P1, PT, |R14|, 5.8789094863358348022e-39, PT ;  /* 0x004004020e00780b */ /* 0x000fe20003f2e200 */
[----:B------:R-:W-:-:S08]  /*4810*/  DADD R8, R8, -R28 ;  /* 0x0000000008087229 */ /* 0x000fd0000000081c */
[----:B-----5:R-:W-:Y:S02]  /*4820*/  DADD R8, R8, R22 ;  /* 0x0000000008087229 */ /* 0x020fe40000000016 */
[----:B0-----:R-:W-:-:S06]  /*4830*/  DFMA R22, R14, -R60, 1 ;  /* 0x3ff000000e16742b */ /* 0x001fcc000000083c */
[----:B------:R-:W-:Y:S02]  /*4840*/  DADD R8, R8, -R12 ;  /* 0x0000000008087229 */ /* 0x000fe4000000080c */
[----:B------:R-:W-:Y:S01]  /*4850*/  DFMA R22, R22, R22, R22 ;  /* 0x000000161616722b */ /* 0x000fe20000000016 */
[----:B------:R-:W-:Y:S02]  /*4860*/  FSEL R12, R6, RZ, P0 ;  /* 0x000000ff060c7208 */ /* 0x000fe40000000000 */
[----:B------:R-:W-:Y:S01]  /*4870*/  FSEL R13, R7, 1.875, P0 ;  /* 0x3ff00000070d7808 */ /* 0x000fe20000000000 */
[----:B-1----:R-:W-:Y:S02]  /*4880*/  DSETP.NEU.AND P0, PT, R24, 1, PT ;  /* 0x3ff000001800742a */ /* 0x002fe40003f0d000 */
[----:B------:R-:W-:Y:S02]  /*4890*/  DADD R8, R8, R32 ;  /* 0x0000000008087229 */ /* 0x000fe40000000020 */
[----:B------:R-:W-:-:S06]  /*48a0*/  DFMA R22, R14, R22, R14 ;  /* 0x000000160e16722b */ /* 0x000fcc000000000e */
[----:B------:R-:W-:Y:S02]  /*48b0*/  DMUL R8, R8, R12 ;  /* 0x0000000c08087228 */ /* 0x000fe40000000000 */
[----:B------:R-:W-:-:S06]  /*48c0*/  DFMA R6, R22, -R60, 1 ;  /* 0x3ff000001606742b */ /* 0x000fcc000000083c */
[----:B------:R-:W-:Y:S02]  /*48d0*/  DFMA R4, R8, 2, R4 ;  /* 0x400000000804782b */ /* 0x000fe40000000004 */
[----:B------:R-:W-:Y:S01]  /*48e0*/  DFMA R6, R22, R6, R22 ;  /* 0x000000061606722b */ /* 0x000fe20000000016 */
[----:B------:R-:W-:Y:S10]  /*48f0*/  @P1 BRA `(.L_x_114) ;  /* 0x0000000000181947 */ /* 0x000ff40003800000 */
[----:B------:R-:W-:Y:S01]  /*4900*/  LOP3.LUT R6, R61, 0x7fffffff, RZ, 0xc0, !PT ;  /* 0x7fffffff3d067812 */ /* 0x000fe200078ec0ff */
[----:B------:R-:W-:Y:S01]  /*4910*/  IMAD.MOV.U32 R8, RZ, RZ, R60 ;  /* 0x000000ffff087224 */ /* 0x000fe200078e003c */
[----:B------:R-:W-:Y:S01]  /*4920*/  MOV R0, 0x4960 ;  /* 0x0000496000007802 */ /* 0x000fe20000000f00 */
[----:B------:R-:W-:Y:S01]  /*4930*/  IMAD.MOV.U32 R7, RZ, RZ, R61 ;  /* 0x000000ffff077224 */ /* 0x000fe200078e003d */
[----:B------:R-:W-:-:S07]  /*4940*/  IADD3 R6, PT, PT, R6, -0x100000, RZ ;  /* 0xfff0000006067810 */ /* 0x000fce0007ffe0ff */
[----:B------:R-:W-:Y:S05]  /*4950*/  CALL.REL.NOINC `($__internal_1_$__cuda_sm20_dblrcp_rn_slowpath_v3) ;  /* 0x0000000000507944 */ /* 0x000fea0003c00000 */
.L_x_114:
[----:B------:R-:W-:Y:S05]  /*4960*/  BSYNC.RECONVERGENT B0 ;  /* 0x0000000000007941 */ /* 0x000fea0003800200 */
.L_x_113:
[----:B------:R-:W-:Y:S01]  /*4970*/  IMAD.WIDE R26, R63, 0x8, R26 ;  /* 0x000000083f1a7825 */ /* 0x000fe200078e021a */
[----:B------:R-:W0:Y:S01]  /*4980*/  LDC.64 R8, c[0x0][0x388] ;  /* 0x0000e200ff087b82 */ /* 0x000e220000000a00 */
[----:B------:R-:W1:Y:S04]  /*4990*/  LDCU.64 UR6, c[0x3][0x100] ;  /* 0x00c02000ff0677ac */ /* 0x000e680008000a00 */
[----:B------:R-:W2:Y:S01]  /*49a0*/  LDG.E.64 R26, desc[UR4][R26.64] ;  /* 0x000000041a1a7981 */ /* 0x000ea2000c1e1b00 */
[----:B0-----:R-:W-:Y:S01]  /*49b0*/  IMAD.WIDE R16, R16, 0x8, R8 ;  /* 0x0000000810107825 */ /* 0x001fe200078e0208 */
[----:B------:R-:W-:Y:S01]  /*49c0*/  FSEL R6, R6, RZ, P0 ;  /* 0x000000ff06067208 */ /* 0x000fe20000000000 */
[----:B------:R-:W0:Y:S04]  /*49d0*/  LDC.64 R8, c[0x0][0x398] ;  /* 0x0000e600ff087b82 */ /* 0x000e280000000a00 */
[----:B------:R-:W3:Y:S01]  /*49e0*/  LDG.E.64 R16, desc[UR4][R16.64] ;  /* 0x0000000410107981 */ /* 0x000ee2000c1e1b00 */
[----:B------:R-:W-:Y:S01]  /*49f0*/  FSEL R7, R7, 1.875, P0 ;  /* 0x3ff0000007077808 */ /* 0x000fe20000000000 */
[----:B0-----:R-:W-:Y:S01]  /*4a00*/  IMAD.WIDE R8, R58, 0x8, R8 ;  /* 0x000000083a087825 */ /* 0x001fe200078e0208 */
[----:B--2---:R-:W-:-:S08]  /*4a10*/  DFMA R20, R20, -4, R26 ;  /* 0xc01000001414782b */ /* 0x004fd0000000001a */
[----:B------:R-:W-:-:S08]  /*4a20*/  DFMA R20, R10, 6, R20 ;  /* 0x401800000a14782b */ /* 0x000fd00000000014 */
[----:B------:R-:W-:-:S08]  /*4a30*/  DFMA R20, R18, -4, R20 ;  /* 0xc01000001214782b */ /* 0x000fd00000000014 */
[----:B---3--:R-:W-:-:S08]  /*4a40*/  DADD R20, R20, R16 ;  /* 0x0000000014147229 */ /* 0x008fd00000000010 */
[----:B------:R-:W-:-:S08]  /*4a50*/  DFMA R4, R20, R6, R4 ;  /* 0x000000061404722b */ /* 0x000fd00000000004 */
[----:B-1----:R-:W-:-:S08]  /*4a60*/  DFMA R4, -R4, UR6, R36 ;  /* 0x0000000604047c2b */ /* 0x002fd00008000124 */
[----:B------:R-:W-:-:S07]  /*4a70*/  DFMA R2, R4, R52, R2 ;  /* 0x000000340402722b */ /* 0x000fce0000000002 */
[----:B------:R-:W-:Y:S01]  /*4a80*/  STG.E.64 desc[UR4][R8.64], R2 ;  /* 0x0000000208007986 */ /* 0x000fe2000c101b04 */
[----:B------:R-:W-:Y:S05]  /*4a90*/  EXIT ;  /* 0x000000000000794d */ /* 0x000fea0003800000 */
        .weak           $__internal_1_$__cuda_sm20_dblrcp_rn_slowpath_v3
        .type           $__internal_1_$__cuda_sm20_dblrcp_rn_slowpath_v3,@function
        .size           $__internal_1_$__cuda_sm20_dblrcp_rn_slowpath_v3,($__internal_2_$__cuda_sm20_div_rn_f64_full - $__internal_1_$__cuda_sm20_dblrcp_rn_slowpath_v3)
$__internal_1_$__cuda_sm20_dblrcp_rn_slowpath_v3:
[----:B------:R-:W-:Y:S01]  /*4aa0*/  IMAD.MOV.U32 R64, RZ, RZ, R8 ;  /* 0x000000ffff407224 */ /* 0x000fe200078e0008 */
[----:B------:R-:W-:Y:S01]  /*4ab0*/  BSSY.RECONVERGENT B1, `(.L_x_115) ;  /* 0x0000024000017945 */ /* 0x000fe20003800200 */
[----:B------:R-:W-:-:S06]  /*4ac0*/  IMAD.MOV.U32 R65, RZ, RZ, R7 ;  /* 0x000000ffff417224 */ /* 0x000fcc00078e0007 */
[----:B------:R-:W-:-:S14]  /*4ad0*/  DSETP.GTU.AND P3, PT, |R64|, +INF , PT ;  /* 0x7ff000004000742a */ /* 0x000fdc0003f6c200 */
[----:B------:R-:W-:Y:S05]  /*4ae0*/  @P3 BRA `(.L_x_116) ;  /* 0x0000000000783947 */ /* 0x000fea0003800000 */
[----:B------:R-:W-:-:S05]  /*4af0*/  LOP3.LUT R7, R7, 0x7fffffff, RZ, 0xc0, !PT ;  /* 0x7fffffff07077812 */ /* 0x000fca00078ec0ff */
[----:B------:R-:W-:-:S05]  /*4b00*/  VIADD R8, R7, 0xffffffff ;  /* 0xffffffff07087836 */ /* 0x000fca0000000000 */
[----:B------:R-:W-:-:S13]  /*4b10*/  ISETP.GE.U32.AND P3, PT, R8, 0x7fefffff, PT ;  /* 0x7fefffff0800780c */ /* 0x000fda0003f66070 */
[----:B------:R-:W-:Y:S01]  /*4b20*/  @P3 LOP3.LUT R9, R65, 0x7ff00000, RZ, 0x3c, !PT ;  /* 0x7ff0000041093812 */ /* 0x000fe200078e3cff */
[----:B------:R-:W-:Y:S01]  /*4b30*/  @P3 IMAD.MOV.U32 R8, RZ, RZ, RZ ;  /* 0x000000ffff083224 */ /* 0x000fe200078e00ff */
[----:B------:R-:W-:Y:S06]  /*4b40*/  @P3 BRA `(.L_x_117) ;  /* 0x0000000000683947 */ /* 0x000fec0003800000 */
[----:B------:R-:W-:-:S13]  /*4b50*/  ISETP.GE.U32.AND P3, PT, R7, 0x1000001, PT ;  /* 0x010000010700780c */ /* 0x000fda0003f66070 */
[----:B------:R-:W-:Y:S05]  /*4b60*/  @!P3 BRA `(.L_x_118) ;  /* 0x000000000034b947 */ /* 0x000fea0003800000 */
[----:B------:R-:W-:Y:S01]  /*4b70*/  IADD3 R9, PT, PT, R65, -0x3fe00000, RZ ;  /* 0xc020000041097810 */ /* 0x000fe20007ffe0ff */
[----:B------:R-:W-:-:S03]  /*4b80*/  IMAD.MOV.U32 R8, RZ, RZ, R64 ;  /* 0x000000ffff087224 */ /* 0x000fc600078e0040 */
[----:B------:R-:W0:Y:S03]  /*4b90*/  MUFU.RCP64H R7, R9 ;  /* 0x0000000900077308 */ /* 0x000e260000001800 */
[----:B0-----:R-:W-:-:S08]  /*4ba0*/  DFMA R66, -R8, R6, 1 ;  /* 0x3ff000000842742b */ /* 0x001fd00000000106 */
[----:B------:R-:W-:-:S08]  /*4bb0*/  DFMA R66, R66, R66, R66 ;  /* 0x000000424242722b */ /* 0x000fd00000000042 */
[----:B------:R-:W-:-:S08]  /*4bc0*/  DFMA R66, R6, R66, R6 ;  /* 0x000000420642722b */ /* 0x000fd00000000006 */
[----:B------:R-:W-:-:S08]  /*4bd0*/  DFMA R6, -R8, R66, 1 ;  /* 0x3ff000000806742b */ /* 0x000fd00000000142 */
[----:B------:R-:W-:-:S08]  /*4be0*/  DFMA R6, R66, R6, R66 ;  /* 0x000000064206722b */ /* 0x000fd00000000042 */
[----:B------:R-:W-:-:S08]  /*4bf0*/  DMUL R6, R6, 2.2250738585072013831e-308 ;  /* 0x0010000006067828 */ /* 0x000fd00000000000 */
[----:B------:R-:W-:-:S08]  /*4c00*/  DFMA R64, -R64, R6, 1 ;  /* 0x3ff000004040742b */ /* 0x000fd00000000106 */
[----:B------:R-:W-:-:S08]  /*4c10*/  DFMA R64, R64, R64, R64 ;  /* 0x000000404040722b */ /* 0x000fd00000000040 */
[----:B------:R-:W-:Y:S01]  /*4c20*/  DFMA R8, R6, R64, R6 ;  /* 0x000000400608722b */ /* 0x000fe20000000006 */
[----:B------:R-:W-:Y:S10]  /*4c30*/  BRA `(.L_x_117) ;  /* 0x00000000002c7947 */ /* 0x000ff40003800000 */
.L_x_118:
[----:B------:R-:W-:-:S06]  /*4c40*/  DMUL R64, R64, 8.11296384146066816958e+31 ;  /* 0x4690000040407828 */ /* 0x000fcc0000000000 */
[----:B------:R-:W0:Y:S02]  /*4c50*/  MUFU.RCP64H R7, R65 ;  /* 0x0000004100077308 */ /* 0x000e240000001800 */
[----:B0-----:R-:W-:-:S08]  /*4c60*/  DFMA R8, -R64, R6, 1 ;  /* 0x3ff000004008742b */ /* 0x001fd00000000106 */
[----:B------:R-:W-:-:S08]  /*4c70*/  DFMA R8, R8, R8, R8 ;  /* 0x000000080808722b */ /* 0x000fd00000000008 */
[----:B------:R-:W-:-:S08]  /*4c80*/  DFMA R8, R6, R8, R6 ;  /* 0x000000080608722b */ /* 0x000fd00000000006 */
[----:B------:R-:W-:-:S08]  /*4c90*/  DFMA R6, -R64, R8, 1 ;  /* 0x3ff000004006742b */ /* 0x000fd00000000108 */
[----:B------:R-:W-:-:S08]  /*4ca0*/  DFMA R6, R8, R6, R8 ;  /* 0x000000060806722b */ /* 0x000fd00000000008 */
[----:B------:R-:W-:Y:S01]  /*4cb0*/  DMUL R8, R6, 8.11296384146066816958e+31 ;  /* 0x4690000006087828 */ /* 0x000fe20000000000 */
[----:B------:R-:W-:Y:S10]  /*4cc0*/  BRA `(.L_x_117) ;  /* 0x0000000000087947 */ /* 0x000ff40003800000 */
.L_x_116:
[----:B------:R-:W-:Y:S01]  /*4cd0*/  LOP3.LUT R9, R65, 0x80000, RZ, 0xfc, !PT ;  /* 0x0008000041097812 */ /* 0x000fe200078efcff */
[----:B------:R-:W-:-:S07]  /*4ce0*/  IMAD.MOV.U32 R8, RZ, RZ, R64 ;  /* 0x000000ffff087224 */ /* 0x000fce00078e0040 */
.L_x_117:
[----:B------:R-:W-:Y:S05]  /*4cf0*/  BSYNC.RECONVERGENT B1 ;  /* 0x0000000000017941 */ /* 0x000fea0003800200 */
.L_x_115:
[----:B------:R-:W-:Y:S01]  /*4d00*/  IMAD.MOV.U32 R6, RZ, RZ, R8 ;  /* 0x000000ffff067224 */ /* 0x000fe200078e0008 */
[----:B------:R-:W-:Y:S01]  /*4d10*/  MOV R8, R0 ;  /* 0x0000000000087202 */ /* 0x000fe20000000f00 */
[----:B------:R-:W-:Y:S02]  /*4d20*/  IMAD.MOV.U32 R7, RZ, RZ, R9 ;  /* 0x000000ffff077224 */ /* 0x000fe400078e0009 */
[----:B------:R-:W-:-:S04]  /*4d30*/  IMAD.MOV.U32 R9, RZ, RZ, 0x0 ;  /* 0x00000000ff097424 */ /* 0x000fc800078e00ff */
[----:B------:R-:W-:Y:S05]  /*4d40*/  RET.REL.NODEC R8 `(_Z6getRHS6Fields) ;  /* 0xffffffb008ac7950 */ /* 0x000fea0003c3ffff */
        .weak           $__internal_2_$__cuda_sm20_div_rn_f64_full
        .type           $__internal_2_$__cuda_sm20_div_rn_f64_full,@function
        .size           $__internal_2_$__cuda_sm20_div_rn_f64_full,($_Z6getRHS6Fields$__internal_accurate_pow - $__internal_2_$__cuda_sm20_div_rn_f64_full)
$__internal_2_$__cuda_sm20_div_rn_f64_full:
[C---:B------:R-:W-:Y:S01]  /*4d50*/  FSETP.GEU.AND P0, PT, |R7|.reuse, 1.469367938527859385e-39, PT ;  /* 0x001000000700780b */ /* 0x040fe20003f0e200 */
[----:B------:R-:W-:Y:S01]  /*4d60*/  IMAD.MOV.U32 R71, RZ, RZ, R59 ;  /* 0x000000ffff477224 */ /* 0x000fe200078e003b */
[----:B------:R-:W-:Y:S01]  /*4d70*/  LOP3.LUT R8, R7, 0x800fffff, RZ, 0xc0, !PT ;  /* 0x800fffff07087812 */ /* 0x000fe200078ec0ff */
[----:B------:R-:W-:Y:S01]  /*4d80*/  IMAD.MOV.U32 R70, RZ, RZ, R64 ;  /* 0x000000ffff467224 */ /* 0x000fe200078e0040 */
[----:B------:R-:W-:Y:S01]  /*4d90*/  MOV R68, 0x1 ;  /* 0x0000000100447802 */ /* 0x000fe20000000f00 */
[----:B------:R-:W-:Y:S01]  /*4da0*/  IMAD.MOV.U32 R61, RZ, RZ, 0x1ca00000 ;  /* 0x1ca00000ff3d7424 */ /* 0x000fe200078e00ff */
[----:B------:R-:W-:Y:S01]  /*4db0*/  LOP3.LUT R9, R8, 0x3ff00000, RZ, 0xfc, !PT ;  /* 0x3ff0000008097812 */ /* 0x000fe200078efcff */
[----:B------:R-:W-:Y:S01]  /*4dc0*/  IMAD.MOV.U32 R8, RZ, RZ, R6 ;  /* 0x000000ffff087224 */ /* 0x000fe200078e0006 */
[C---:B------:R-:W-:Y:S01]  /*4dd0*/  FSETP.GEU.AND P2, PT, |R71|.reuse, 1.469367938527859385e-39, PT ;  /* 0x001000004700780b */ /* 0x040fe20003f4e200 */
[----:B------:R-:W-:Y:S01]  /*4de0*/  BSSY.RECONVERGENT B0, `(.L_x_119) ;  /* 0x0000055000007945 */ /* 0x000fe20003800200 */
[----:B------:R-:W-:-:S02]  /*4df0*/  LOP3.LUT R59, R71, 0x7ff00000, RZ, 0xc0, !PT ;  /* 0x7ff00000473b7812 */ /* 0x000fc400078ec0ff */
[----:B------:R-:W-:Y:S01]  /*4e00*/  LOP3.LUT R66, R7, 0x7ff00000, RZ, 0xc0, !PT ;  /* 0x7ff0000007427812 */ /* 0x000fe200078ec0ff */
[----:B------:R-:W-:-:S03]  /*4e10*/  @!P0 DMUL R8, R6, 8.98846567431157953865e+307 ;  /* 0x7fe0000006088828 */ /* 0x000fc60000000000 */
[----:B------:R-:W-:-:S03]  /*4e20*/  ISETP.GE.U32.AND P1, PT, R59, R66, PT ;  /* 0x000000423b00720c */ /* 0x000fc60003f26070 */
[----:B------:R-:W0:Y:S01]  /*4e30*/  MUFU.RCP64H R69, R9 ;  /* 0x0000000900457308 */ /* 0x000e220000001800 */
[----:B------:R-:W-:Y:S02]  /*4e40*/  SEL R65, R61, 0x63400000, !P1 ;  /* 0x634000003d417807 */ /* 0x000fe40004800000 */
[----:B------:R-:W-:Y:S02]  /*4e50*/  @!P2 LOP3.LUT R64, R7, 0x7ff00000, RZ, 0xc0, !PT ;  /* 0x7ff000000740a812 */ /* 0x000fe400078ec0ff */
[----:B------:R-:W-:Y:S02]  /*4e60*/  @!P0 LOP3.LUT R66, R9, 0x7ff00000, RZ, 0xc0, !PT ;  /* 0x7ff0000009428812 */ /* 0x000fe400078ec0ff */
[----:B------:R-:W-:-:S03]  /*4e70*/  @!P2 ISETP.GE.U32.AND P3, PT, R59, R64, PT ;  /* 0x000000403b00a20c */ /* 0x000fc60003f66070 */
[----:B------:R-:W-:Y:S01]  /*4e80*/  VIADD R67, R66, 0xffffffff ;  /* 0xffffffff42437836 */ /* 0x000fe20000000000 */
[----:B------:R-:W-:-:S04]  /*4e90*/  @!P2 SEL R64, R61, 0x63400000, !P3 ;  /* 0x634000003d40a807 */ /* 0x000fc80005800000 */
[----:B------:R-:W-:Y:S01]  /*4ea0*/  @!P2 LOP3.LUT R64, R64, 0x80000000, R71, 0xf8, !PT ;  /* 0x800000004040a812 */ /* 0x000fe200078ef847 */
[----:B0-----:R-:W-:-:S08]  /*4eb0*/  DFMA R72, R68, -R8, 1 ;  /* 0x3ff000004448742b */ /* 0x001fd00000000808 */
[----:B------:R-:W-:-:S08]  /*4ec0*/  DFMA R72, R72, R72, R72 ;  /* 0x000000484848722b */ /* 0x000fd00000000048 */
[----:B------:R-:W-:Y:S01]  /*4ed0*/  DFMA R68, R68, R72, R68 ;  /* 0x000000484444722b */ /* 0x000fe20000000044 */
[----:B------:R-:W-:Y:S01]  /*4ee0*/  LOP3.LUT R73, R65, 0x800fffff, R71, 0xf8, !PT ;  /* 0x800fffff41497812 */ /* 0x000fe200078ef847 */
[----:B------:R-:W-:Y:S01]  /*4ef0*/  IMAD.MOV.U32 R72, RZ, RZ, R70 ;  /* 0x000000ffff487224 */ /* 0x000fe200078e0046 */
[----:B------:R-:W-:Y:S01]  /*4f00*/  @!P2 LOP3.LUT R65, R64, 0x100000, RZ, 0xfc, !PT ;  /* 0x001000004041a812 */ /* 0x000fe200078efcff */
[----:B------:R-:W-:-:S04]  /*4f10*/  @!P2 IMAD.MOV.U32 R64, RZ, RZ, RZ ;  /* 0x000000ffff40a224 */ /* 0x000fc800078e00ff */
[----:B------:R-:W-:Y:S02]  /*4f20*/  DFMA R74, R68, -R8, 1 ;  /* 0x3ff00000444a742b */ /* 0x000fe40000000808 */
[----:B------:R-:W-:-:S06]  /*4f30*/  @!P2 DFMA R72, R72, 2, -R64 ;  /* 0x400000004848a82b */ /* 0x000fcc0000000840 */
[----:B------:R-:W-:-:S08]  /*4f40*/  DFMA R74, R68, R74, R68 ;  /* 0x0000004a444a722b */ /* 0x000fd00000000044 */
[----:B------:R-:W-:-:S08]  /*4f50*/  DMUL R64, R74, R72 ;  /* 0x000000484a407228 */ /* 0x000fd00000000000 */
[----:B------:R-:W-:-:S08]  /*4f60*/  DFMA R68, R64, -R8, R72 ;  /* 0x800000084044722b */ /* 0x000fd00000000048 */
[----:B------:R-:W-:Y:S01]  /*4f70*/  DFMA R68, R74, R68, R64 ;  /* 0x000000444a44722b */ /* 0x000fe20000000040 */
[----:B------:R-:W-:Y:S01]  /*4f80*/  IMAD.MOV.U32 R64, RZ, RZ, R59 ;  /* 0x000000ffff407224 */ /* 0x000fe200078e003b */
[----:B------:R-:W-:-:S04]  /*4f90*/  @!P2 LOP3.LUT R64, R73, 0x7ff00000, RZ, 0xc0, !PT ;  /* 0x7ff000004940a812 */ /* 0x000fc800078ec0ff */
[----:B------:R-:W-:-:S04]  /*4fa0*/  IADD3 R65, PT, PT, R64, -0x1, RZ ;  /* 0xffffffff40417810 */ /* 0x000fc80007ffe0ff */
[----:B------:R-:W-:-:S04]  /*4fb0*/  ISETP.GT.U32.AND P0, PT, R65, 0x7feffffe, PT ;  /* 0x7feffffe4100780c */ /* 0x000fc80003f04070 */
[----:B------:R-:W-:-:S13]  /*4fc0*/  ISETP.GT.U32.OR P0, PT, R67, 0x7feffffe, P0 ;  /* 0x7feffffe4300780c */ /* 0x000fda0000704470 */
[----:B------:R-:W-:Y:S05]  /*4fd0*/  @P0 BRA `(.L_x_120) ;  /* 0x0000000000740947 */ /* 0x000fea0003800000 */
[----:B------:R-:W-:Y:S01]  /*4fe0*/  LOP3.LUT R64, R7, 0x7ff00000, RZ, 0xc0, !PT ;  /* 0x7ff0000007407812 */ /* 0x000fe200078ec0ff */
[----:B------:R-:W-:-:S03]  /*4ff0*/  IMAD.MOV.U32 R66, RZ, RZ, RZ ;  /* 0x000000ffff427224 */ /* 0x000fc600078e00ff */
[CC--:B------:R-:W-:Y:S02]  /*5000*/  VIADDMNMX R65, R59.reuse, -R64.reuse, 0xb9600000, !PT ;  /* 0xb96000003b417446 */ /* 0x0c0fe40007800940 */
[----:B------:R-:W-:Y:S02]  /*5010*/  ISETP.GE.U32.AND P0, PT, R59, R64, PT ;  /* 0x000000403b00720c */ /* 0x000fe40003f06070 */
[----:B------:R-:W-:Y:S02]  /*5020*/  VIMNMX R65, PT, PT, R65, 0x46a00000, PT ;  /* 0x46a0000041417848 */ /* 0x000fe40003fe0100 */
[----:B------:R-:W-:-:S05]  /*5030*/  SEL R64, R61, 0x63400000, !P0 ;  /* 0x634000003d407807 */ /* 0x000fca0004000000 */
[----:B------:R-:W-:-:S04]  /*5040*/  IMAD.IADD R64, R65, 0x1, -R64 ;  /* 0x0000000141407824 */ /* 0x000fc800078e0a40 */
[----:B------:R-:W-:-:S06]  /*5050*/  VIADD R67, R64, 0x7fe00000 ;  /* 0x7fe0000040437836 */ /* 0x000fcc0000000000 */
[----:B------:R-:W-:-:S10]  /*5060*/  DMUL R74, R68, R66 ;  /* 0x00000042444a7228 */ /* 0x000fd40000000000 */
[----:B------:R-:W-:-:S13]  /*5070*/  FSETP.GTU.AND P0, PT, |R75|, 1.469367938527859385e-39, PT ;  /* 0x001000004b00780b */ /* 0x000fda0003f0c200 */
[----:B------:R-:W-:Y:S05]  /*5080*/  @P0 BRA `(.L_x_121) ;  /* 0x0000000000a80947 */ /* 0x000fea0003800000 */
[----:B------:R-:W-:Y:S01]  /*5090*/  DFMA R8, R68, -R8, R72 ;  /* 0x800000084408722b */ /* 0x000fe20000000048 */
[----:B------:R-:W-:-:S09]  /*50a0*/  MOV R66, RZ ;  /* 0x000000ff00427202 */ /* 0x000fd20000000f00 */
[C---:B------:R-:W-:Y:S02]  /*50b0*/  FSETP.NEU.AND P0, PT, R9.reuse, RZ, PT ;  /* 0x000000ff0900720b */ /* 0x040fe40003f0d000 */
[----:B------:R-:W-:-:S04]  /*50c0*/  LOP3.LUT R6, R9, 0x80000000, R7, 0x48, !PT ;  /* 0x8000000009067812 */ /* 0x000fc800078e4807 */
[----:B------:R-:W-:-:S07]  /*50d0*/  LOP3.LUT R67, R6, R67, RZ, 0xfc, !PT ;  /* 0x0000004306437212 */ /* 0x000fce00078efcff */
[----:B------:R-:W-:Y:S05]  /*50e0*/  @!P0 BRA `(.L_x_121) ;  /* 0x0000000000908947 */ /* 0x000fea0003800000 */
[----:B------:R-:W-:Y:S01]  /*50f0*/  IMAD.MOV R9, RZ, RZ, -R64 ;  /* 0x000000ffff097224 */ /* 0x000fe200078e0a40 */
[----:B------:R-:W-:Y:S01]  /*5100*/  IADD3 R64, PT, PT, -R64, -0x43300000, RZ ;  /* 0xbcd0000040407810 */ /* 0x000fe20007ffe1ff */
[----:B------:R-:W-:-:S06]  /*5110*/  IMAD.MOV.U32 R8, RZ, RZ, RZ ;  /* 0x000000ffff087224 */ /* 0x000fcc00078e00ff */
[----:B------:R-:W-:Y:S02]  /*5120*/  DFMA R8, R74, -R8, R68 ;  /* 0x800000084a08722b */ /* 0x000fe40000000044 */
[----:B------:R-:W-:-:S08]  /*5130*/  DMUL.RP R68, R68, R66 ;  /* 0x0000004244447228 */ /* 0x000fd00000008000 */
[----:B------:R-:W-:Y:S02]  /*5140*/  FSETP.NEU.AND P0, PT, |R9|, R64, PT ;  /* 0x000000400900720b */ /* 0x000fe40003f0d200 */
[----:B------:R-:W-:Y:S02]  /*5150*/  LOP3.LUT R7, R69, R6, RZ, 0x3c, !PT ;  /* 0x0000000645077212 */ /* 0x000fe400078e3cff */
[----:B------:R-:W-:Y:S02]  /*5160*/  FSEL R6, R68, R74, !P0 ;  /* 0x0000004a44067208 */ /* 0x000fe40004000000 */
[----:B------:R-:W-:-:S03]  /*5170*/  FSEL R7, R7, R75, !P0 ;  /* 0x0000004b07077208 */ /* 0x000fc60004000000 */
[----:B------:R-:W-:Y:S02]  /*5180*/  IMAD.MOV.U32 R74, RZ, RZ, R6 ;  /* 0x000000ffff4a7224 */ /* 0x000fe400078e0006 */
[----:B------:R-:W-:Y:S01]  /*5190*/  IMAD.MOV.U32 R75, RZ, RZ, R7 ;  /* 0x000000ffff4b7224 */ /* 0x000fe200078e0007 */
[----:B------:R-:W-:Y:S06]  /*51a0*/  BRA `(.L_x_121) ;  /* 0x0000000000607947 */ /* 0x000fec0003800000 */
.L_x_120:
[----:B------:R-:W-:-:S14]  /*51b0*/  DSETP.NAN.AND P0, PT, R70, R70, PT ;  /* 0x000000464600722a */ /* 0x000fdc0003f08000 */
[----:B------:R-:W-:Y:S05]  /*51c0*/  @P0 BRA `(.L_x_122) ;  /* 0x00000000004c0947 */ /* 0x000fea0003800000 */
[----:B------:R-:W-:-:S14]  /*51d0*/  DSETP.NAN.AND P0, PT, R6, R6, PT ;  /* 0x000000060600722a */ /* 0x000fdc0003f08000 */
[----:B------:R-:W-:Y:S05]  /*51e0*/  @P0 BRA `(.L_x_123) ;  /* 0x0000000000340947 */ /* 0x000fea0003800000 */
[----:B------:R-:W-:Y:S01]  /*51f0*/  ISETP.NE.AND P0, PT, R64, R66, PT ;  /* 0x000000424000720c */ /* 0x000fe20003f05270 */
[----:B------:R-:W-:Y:S01]  /*5200*/  IMAD.MOV.U32 R75, RZ, RZ, -0x80000 ;  /* 0xfff80000ff4b7424 */ /* 0x000fe200078e00ff */
[----:B------:R-:W-:-:S11]  /*5210*/  MOV R74, 0x0 ;  /* 0x00000000004a7802 */ /* 0x000fd60000000f00 */
[----:B------:R-:W-:Y:S05]  /*5220*/  @!P0 BRA `(.L_x_121) ;  /* 0x0000000000408947 */ /* 0x000fea0003800000 */
[----:B------:R-:W-:Y:S02]  /*5230*/  ISETP.NE.AND P0, PT, R64, 0x7ff00000, PT ;  /* 0x7ff000004000780c */ /* 0x000fe40003f05270 */
[----:B------:R-:W-:Y:S02]  /*5240*/  LOP3.LUT R7, R71, 0x80000000, R7, 0x48, !PT ;  /* 0x8000000047077812 */ /* 0x000fe400078e4807 */
[----:B------:R-:W-:-:S13]  /*5250*/  ISETP.EQ.OR P0, PT, R66, RZ, !P0 ;  /* 0x000000ff4200720c */ /* 0x000fda0004702670 */
[----:B------:R-:W-:Y:S01]  /*5260*/  @P0 LOP3.LUT R6, R7, 0x7ff00000, RZ, 0xfc, !PT ;  /* 0x7ff0000007060812 */ /* 0x000fe200078efcff */
[----:B------:R-:W-:Y:S02]  /*5270*/  @!P0 IMAD.MOV.U32 R74, RZ, RZ, RZ ;  /* 0x000000ffff4a8224 */ /* 0x000fe400078e00ff */
[----:B------:R-:W-:Y:S01]  /*5280*/  @!P0 IMAD.MOV.U32 R75, RZ, RZ, R7 ;  /* 0x000000ffff4b8224 */ /* 0x000fe200078e0007 */
[----:B------:R-:W-:Y:S01]  /*5290*/  @P0 MOV R75, R6 ;  /* 0x00000006004b0202 */ /* 0x000fe20000000f00 */
[----:B------:R-:W-:Y:S01]  /*52a0*/  @P0 IMAD.MOV.U32 R74, RZ, RZ, RZ ;  /* 0x000000ffff4a0224 */ /* 0x000fe200078e00ff */
[----:B------:R-:W-:Y:S06]  /*52b0*/  BRA `(.L_x_121) ;  /* 0x00000000001c7947 */ /* 0x000fec0003800000 */
.L_x_123:
[----:B------:R-:W-:Y:S01]  /*52c0*/  LOP3.LUT R7, R7, 0x80000, RZ, 0xfc, !PT ;  /* 0x0008000007077812 */ /* 0x000fe200078efcff */
[----:B------:R-:W-:-:S04]  /*52d0*/  IMAD.MOV.U32 R74, RZ, RZ, R6 ;  /* 0x000000ffff4a7224 */ /* 0x000fc800078e0006 */
[----:B------:R-:W-:Y:S01]  /*52e0*/  IMAD.MOV.U32 R75, RZ, RZ, R7 ;  /* 0x000000ffff4b7224 */ /* 0x000fe200078e0007 */
[----:B------:R-:W-:Y:S06]  /*52f0*/  BRA `(.L_x_121) ;  /* 0x00000000000c7947 */ /* 0x000fec0003800000 */
.L_x_122:
[----:B------:R-:W-:Y:S01]  /*5300*/  LOP3.LUT R7, R71, 0x80000, RZ, 0xfc, !PT ;  /* 0x0008000047077812 */ /* 0x000fe200078efcff */
[----:B------:R-:W-:-:S04]  /*5310*/  IMAD.MOV.U32 R74, RZ, RZ, R70 ;  /* 0x000000ffff4a7224 */ /* 0x000fc800078e0046 */
[----:B------:R-:W-:-:S07]  /*5320*/  IMAD.MOV.U32 R75, RZ, RZ, R7 ;  /* 0x000000ffff4b7224 */ /* 0x000fce00078e0007 */
.L_x_121:
[----:B------:R-:W-:Y:S05]  /*5330*/  BSYNC.RECONVERGENT B0 ;  /* 0x0000000000007941 */ /* 0x000fea0003800200 */
.L_x_119:
[----:B------:R-:W-:Y:S01]  /*5340*/  IMAD.MOV.U32 R8, RZ, RZ, R0 ;  /* 0x000000ffff087224 */ /* 0x000fe200078e0000 */
[----:B------:R-:W-:Y:S01]  /*5350*/  MOV R6, R74 ;  /* 0x0000004a00067202 */ /* 0x000fe20000000f00 */
[----:B------:R-:W-:Y:S02]  /*5360*/  IMAD.MOV.U32 R9, RZ, RZ, 0x0 ;  /* 0x00000000ff097424 */ /* 0x000fe400078e00ff */
[----:B------:R-:W-:Y:S02]  /*5370*/  IMAD.MOV.U32 R7, RZ, RZ, R75 ;  /* 0x000000ffff077224 */ /* 0x000fe400078e004b */
[----:B------:R-:W-:Y:S05]  /*5380*/  RET.REL.NODEC R8 `(_Z6getRHS6Fields) ;  /* 0xffffffac081c7950 */ /* 0x000fea0003c3ffff */
        .type           $_Z6getRHS6Fields$__internal_accurate_pow,@function
        .size           $_Z6getRHS6Fields$__internal_accurate_pow,(.L_x_129 - $_Z6getRHS6Fields$__internal_accurate_pow)
$_Z6getRHS6Fields$__internal_accurate_pow:
[----:B------:R-:W-:Y:S01]  /*5390*/  ISETP.GT.U32.AND P0, PT, R7, 0xfffff, PT ;  /* 0x000fffff0700780c */ /* 0x000fe20003f04070 */
[----:B------:R-:W-:Y:S01]  /*53a0*/  IMAD.MOV.U32 R8, RZ, RZ, R7 ;  /* 0x000000ffff087224 */ /* 0x000fe200078e0007 */
[----:B------:R-:W-:Y:S01]  /*53b0*/  UMOV UR6, 0x7d2cafe2 ;  /* 0x7d2cafe200067882 */ /* 0x000fe20000000000 */
[----:B------:R-:W-:Y:S01]  /*53c0*/  UMOV UR7, 0x3eb0f5ff ;  /* 0x3eb0f5ff00077882 */ /* 0x000fe20000000000 */
[----:B------:R-:W-:Y:S01]  /*53d0*/  UMOV UR8, 0x3b39803f ;  /* 0x3b39803f00087882 */ /* 0x000fe20000000000 */
[----:B------:R-:W-:-:S08]  /*53e0*/  UMOV UR9, 0x3c7abc9e ;  /* 0x3c7abc9e00097882 */ /* 0x000fd00000000000 */
[----:B------:R-:W-:Y:S01]  /*53f0*/  @!P0 DMUL R64, R6, 1.80143985094819840000e+16 ;  /* 0x4350000006408828 */ /* 0x000fe20000000000 */
[----:B------:R-:W-:-:S09]  /*5400*/  SHF.R.U32.HI R7, RZ, 0x14, R7 ;  /* 0x00000014ff077819 */ /* 0x000fd20000011607 */
[----:B------:R-:W-:Y:S01]  /*5410*/  @!P0 MOV R8, R65 ;  /* 0x0000004100088202 */ /* 0x000fe20000000f00 */
[----:B------:R-:W-:Y:S01]  /*5420*/  @!P0 IMAD.MOV.U32 R6, RZ, RZ, R64 ;  /* 0x000000ffff068224 */ /* 0x000fe200078e0040 */
[----:B------:R-:W-:Y:S02]  /*5430*/  @!P0 LEA.HI R7, R65, 0xffffffca, RZ, 0xc ;  /* 0xffffffca41078811 */ /* 0x000fe400078f60ff */
[----:B------:R-:W-:Y:S01]  /*5440*/  LOP3.LUT R9, R8, 0x800fffff, RZ, 0xc0, !PT ;  /* 0x800fffff08097812 */ /* 0x000fe200078ec0ff */
[----:B------:R-:W-:Y:S02]  /*5450*/  IMAD.MOV.U32 R70, RZ, RZ, R6 ;  /* 0x000000ffff467224 */ /* 0x000fe400078e0006 */
[----:B------:R-:W-:Y:S01]  /*5460*/  IMAD.MOV.U32 R8, RZ, RZ, RZ ;  /* 0x000000ffff087224 */ /* 0x000fe200078e00ff */
[----:B------:R-:W-:-:S04]  /*5470*/  LOP3.LUT R9, R9, 0x3ff00000, RZ, 0xfc, !PT ;  /* 0x3ff0000009097812 */ /* 0x000fc800078efcff */
[----:B------:R-:W-:Y:S01]  /*5480*/  ISETP.GE.U32.AND P1, PT, R9, 0x3ff6a09f, PT ;  /* 0x3ff6a09f0900780c */ /* 0x000fe20003f26070 */
[----:B------:R-:W-:-:S12]  /*5490*/  IMAD.MOV.U32 R71, RZ, RZ, R9 ;  /* 0x000000ffff477224 */ /* 0x000fd800078e0009 */
[----:B------:R-:W-:-:S05]  /*54a0*/  @P1 VIADD R6, R71, 0xfff00000 ;  /* 0xfff0000047061836 */ /* 0x000fca0000000000 */
[----:B------:R-:W-:Y:S01]  /*54b0*/  @P1 MOV R71, R6 ;  /* 0x0000000600471202 */ /* 0x000fe20000000f00 */
[C---:B------:R-:W-:Y:S02]  /*54c0*/  VIADD R6, R7.reuse, 0xfffffc01 ;  /* 0xfffffc0107067836 */ /* 0x040fe40000000000 */
[----:B------:R-:W-:Y:S02]  /*54d0*/  @P1 VIADD R6, R7, 0xfffffc02 ;  /* 0xfffffc0207061836 */ /* 0x000fe40000000000 */
[----:B------:R-:W-:Y:S01]  /*54e0*/  IMAD.MOV.U32 R7, RZ, RZ, 0x43300000 ;  /* 0x43300000ff077424 */ /* 0x000fe200078e00ff */
[C---:B------:R-:W-:Y:S02]  /*54f0*/  DADD R66, R70.reuse, 1 ;  /* 0x3ff0000046427429 */ /* 0x040fe40000000000 */
[----:B------:R-:W-:Y:S01]  /*5500*/  DADD R70, R70, -1 ;  /* 0xbff0000046467429 */ /* 0x000fe20000000000 */
[----:B------:R-:W-:-:S03]  /*5510*/  LOP3.LUT R6, R6, 0x80000000, RZ, 0x3c, !PT ;  /* 0x8000000006067812 */ /* 0x000fc600078e3cff */
[----:B------:R-:W0:Y:S02]  /*5520*/  MUFU.RCP64H R9, R67 ;  /* 0x0000004300097308 */ /* 0x000e240000001800 */
[----:B0-----:R-:W-:-:S08]  /*5530*/  DFMA R68, -R66, R8, 1 ;  /* 0x3ff000004244742b */ /* 0x001fd00000000108 */
[----:B------:R-:W-:-:S08]  /*5540*/  DFMA R68, R68, R68, R68 ;  /* 0x000000444444722b */ /* 0x000fd00000000044 */
[----:B------:R-:W-:Y:S01]  /*5550*/  DFMA R68, R8, R68, R8 ;  /* 0x000000440844722b */ /* 0x000fe20000000008 */
[----:B------:R-:W-:Y:S02]  /*5560*/  IMAD.MOV.U32 R8, RZ, RZ, 0x41ad3b5a ;  /* 0x41ad3b5aff087424 */ /* 0x000fe400078e00ff */
[----:B------:R-:W-:-:S05]  /*5570*/  IMAD.MOV.U32 R9, RZ, RZ, 0x3ed0f5d2 ;  /* 0x3ed0f5d2ff097424 */ /* 0x000fca00078e00ff */
[----:B------:R-:W-:-:S08]  /*5580*/  DMUL R72, R70, R68 ;  /* 0x0000004446487228 */ /* 0x000fd00000000000 */
[----:B------:R-:W-:-:S08]  /*5590*/  DFMA R72, R70, R68, R72 ;  /* 0x000000444648722b */ /* 0x000fd00000000048 */
[----:B------:R-:W-:-:S08]  /*55a0*/  DMUL R74, R72, R72 ;  /* 0x00000048484a7228 */ /* 0x000fd00000000000 */
[----:B------:R-:W-:Y:S01]  /*55b0*/  DFMA R8, R74, UR6, R8 ;  /* 0x000000064a087c2b */ /* 0x000fe20008000008 */
[----:B------:R-:W-:Y:S01]  /*55c0*/  UMOV UR6, 0x75488a3f ;  /* 0x75488a3f00067882 */ /* 0x000fe20000000000 */
[----:B------:R-:W-:-:S06]  /*55d0*/  UMOV UR7, 0x3ef3b20a ;  /* 0x3ef3b20a00077882 */ /* 0x000fcc0000000000 */
[----:B------:R-:W-:Y:S01]  /*55e0*/  DFMA R66, R74, R8, UR6 ;  /* 0x000000064a427e2b */ /* 0x000fe20008000008 */
[----:B------:R-:W-:Y:S01]  /*55f0*/  UMOV UR6, 0xe4faecd5 ;  /* 0xe4faecd500067882 */ /* 0x000fe20000000000 */
[----:B------:R-:W-:Y:S01]  /*5600*/  UMOV UR7, 0x3f1745cd ;  /* 0x3f1745cd00077882 */ /* 0x000fe20000000000 */
[----:B------:R-:W-:-:S05]  /*5610*/  DADD R8, R70, -R72 ;  /* 0x0000000046087229 */ /* 0x000fca0000000848 */
[----:B------:R-:W-:Y:S01]  /*5620*/  DFMA R66, R74, R66, UR6 ;  /* 0x000000064a427e2b */ /* 0x000fe20008000042 */
[----:B------:R-:W-:Y:S01]  /*5630*/  UMOV UR6, 0x258a578b ;  /* 0x258a578b00067882 */ /* 0x000fe20000000000 */
[----:B------:R-:W-:Y:S01]  /*5640*/  UMOV UR7, 0x3f3c71c7 ;  /* 0x3f3c71c700077882 */ /* 0x000fe20000000000 */
[----:B------:R-:W-:-:S05]  /*5650*/  DADD R8, R8, R8 ;  /* 0x0000000008087229 */ /* 0x000fca0000000008 */
[----:B------:R-:W-:Y:S01]  /*5660*/  DFMA R66, R74, R66, UR6 ;  /* 0x000000064a427e2b */ /* 0x000fe20008000042 */
[----:B------:R-:W-:Y:S01]  /*5670*/  UMOV UR6, 0x9242b910 ;  /* 0x9242b91000067882 */ /* 0x000fe20000000000 */
[----:B------:R-:W-:Y:S01]  /*5680*/  UMOV UR7, 0x3f624924 ;  /* 0x3f62492400077882 */ /* 0x000fe20000000000 */
[----:B------:R-:W-:-:S05]  /*5690*/  DFMA R8, R70, -R72, R8 ;  /* 0x800000484608722b */ /* 0x000fca0000000008 */
[----:B------:R-:W-:Y:S01]  /*56a0*/  DFMA R66, R74, R66, UR6 ;  /* 0x000000064a427e2b */ /* 0x000fe20008000042 */
[----:B------:R-:W-:Y:S01]  /*56b0*/  UMOV UR6, 0x99999dfb ;  /* 0x99999dfb00067882 */ /* 0x000fe20000000000 */
[----:B------:R-:W-:Y:S01]  /*56c0*/  UMOV UR7, 0x3f899999 ;  /* 0x3f89999900077882 */ /* 0x000fe20000000000 */
[----:B------:R-:W-:-:S05]  /*56d0*/  DMUL R8, R68, R8 ;  /* 0x0000000844087228 */ /* 0x000fca0000000000 */
[----:B------:R-:W-:Y:S01]  /*56e0*/  DFMA R66, R74, R66, UR6 ;  /* 0x000000064a427e2b */ /* 0x000fe20008000042 */
[----:B------:R-:W-:Y:S01]  /*56f0*/  UMOV UR6, 0x55555555 ;  /* 0x5555555500067882 */ /* 0x000fe20000000000 */
[----:B------:R-:W-:-:S03]  /*5700*/  UMOV UR7, 0x3fb55555 ;  /* 0x3fb5555500077882 */ /* 0x000fc60000000000 */
[----:B------:R-:W-:Y:S01]  /*5710*/  VIADD R77, R9, 0x100000 ;  /* 0x00100000094d7836 */ /* 0x000fe20000000000 */
[----:B------:R-:W-:Y:S02]  /*5720*/  MOV R76, R8 ;  /* 0x00000008004c7202 */ /* 0x000fe40000000f00 */
[----:B------:R-:W-:-:S08]  /*5730*/  DFMA R70, R74, R66, UR6 ;  /* 0x000000064a467e2b */ /* 0x000fd00008000042 */
[----:B------:R-:W-:Y:S01]  /*5740*/  DADD R68, -R70, UR6 ;  /* 0x0000000646447e29 */ /* 0x000fe20008000100 */
[----:B------:R-:W-:Y:S01]  /*5750*/  UMOV UR6, 0xb9e7b0 ;  /* 0x00b9e7b000067882 */ /* 0x000fe20000000000 */
[----:B------:R-:W-:-:S06]  /*5760*/  UMOV UR7, 0x3c46a4cb ;  /* 0x3c46a4cb00077882 */ /* 0x000fcc0000000000 */
[----:B------:R-:W-:Y:S02]  /*5770*/  DFMA R68, R74, R66, R68 ;  /* 0x000000424a44722b */ /* 0x000fe40000000044 */
[----:B------:R-:W-:-:S06]  /*5780*/  DMUL R66, R72, R72 ;  /* 0x0000004848427228 */ /* 0x000fcc0000000000 */
[----:B------:R-:W-:Y:S01]  /*5790*/  DADD R68, R68, -UR6 ;  /* 0x8000000644447e29 */ /* 0x000fe20008000000 */
[----:B------:R-:W-:Y:S01]  /*57a0*/  UMOV UR6, 0x80000000 ;  /* 0x8000000000067882 */ /* 0x000fe20000000000 */
[C---:B------:R-:W-:Y:S01]  /*57b0*/  DFMA R64, R72.reuse, R72, -R66 ;  /* 0x000000484840722b */ /* 0x040fe20000000842 */
[----:B------:R-:W-:Y:S01]  /*57c0*/  UMOV UR7, 0x43300000 ;  /* 0x4330000000077882 */ /* 0x000fe20000000000 */
[----:B------:R-:W-:Y:S02]  /*57d0*/  DMUL R74, R72, R66 ;  /* 0x00000042484a7228 */ /* 0x000fe40000000000 */
[----:B------:R-:W-:Y:S01]  /*57e0*/  DADD R6, R6, -UR6 ;  /* 0x8000000606067e29 */ /* 0x000fe20008000000 */
[----:B------:R-:W-:Y:S01]  /*57f0*/  UMOV UR6, 0xfefa39ef ;  /* 0xfefa39ef00067882 */ /* 0x000fe20000000000 */
[----:B------:R-:W-:Y:S02]  /*5800*/  UMOV UR7, 0x3fe62e42 ;  /* 0x3fe62e4200077882 */ /* 0x000fe40000000000 */
[----:B------:R-:W-:-:S02]  /*5810*/  DFMA R76, R72, R76, R64 ;  /* 0x0000004c484c722b */ /* 0x000fc40000000040 */
[----:B------:R-:W-:-:S08]  /*5820*/  DFMA R64, R72, R66, -R74 ;  /* 0x000000424840722b */ /* 0x000fd0000000084a */
[----:B------:R-:W-:Y:S02]  /*5830*/  DFMA R64, R8, R66, R64 ;  /* 0x000000420840722b */ /* 0x000fe40000000040 */
[----:B------:R-:W-:-:S06]  /*5840*/  DADD R66, R70, R68 ;  /* 0x0000000046427229 */ /* 0x000fcc0000000044 */
[----:B------:R-:W-:Y:S02]  /*5850*/  DFMA R64, R72, R76, R64 ;  /* 0x0000004c4840722b */ /* 0x000fe40000000040 */
[----:B------:R-:W-:Y:S02]  /*5860*/  DADD R76, R70, -R66 ;  /* 0x00000000464c7229 */ /* 0x000fe40000000842 */
[----:B------:R-:W-:-:S06]  /*5870*/  DMUL R70, R66, R74 ;  /* 0x0000004a42467228 */ /* 0x000fcc0000000000 */
[----:B------:R-:W-:Y:S02]  /*5880*/  DADD R76, R68, R76 ;  /* 0x00000000444c7229 */ /* 0x000fe4000000004c */
[----:B------:R-:W-:-:S08]  /*5890*/  DFMA R68, R66, R74, -R70 ;  /* 0x0000004a4244722b */ /* 0x000fd00000000846 */
[----:B------:R-:W-:-:S08]  /*58a0*/  DFMA R64, R66, R64, R68 ;  /* 0x000000404240722b */ /* 0x000fd00000000044 */
[----:B------:R-:W-:-:S08]  /*58b0*/  DFMA R76, R76, R74, R64 ;  /* 0x0000004a4c4c722b */ /* 0x000fd00000000040 */
[----:B------:R-:W-:-:S08]  /*58c0*/  DADD R66, R70, R76 ;  /* 0x0000000046427229 */ /* 0x000fd0000000004c */
[--C-:B------:R-:W-:Y:S02]  /*58d0*/  DADD R64, R72, R66.reuse ;  /* 0x0000000048407229 */ /* 0x100fe40000000042 */
[----:B------:R-:W-:-:S06]  /*58e0*/  DADD R70, R70, -R66 ;  /* 0x0000000046467229 */ /* 0x000fcc0000000842 */
[----:B------:R-:W-:Y:S02]  /*58f0*/  DADD R72, R72, -R64 ;  /* 0x0000000048487229 */ /* 0x000fe40000000840 */
[----:B------:R-:W-:-:S06]  /*5900*/  DADD R70, R76, R70 ;  /* 0x000000004c467229 */ /* 0x000fcc0000000046 */
[----:B------:R-:W-:-:S08]  /*5910*/  DADD R66, R66, R72 ;  /* 0x0000000042427229 */ /* 0x000fd00000000048 */
[----:B------:R-:W-:-:S08]  /*5920*/  DADD R66, R70, R66 ;  /* 0x0000000046427229 */ /* 0x000fd00000000042 */
[----:B------:R-:W-:-:S08]  /*5930*/  DADD R66, R8, R66 ;  /* 0x0000000008427229 */ /* 0x000fd00000000042 */
[----:B------:R-:W-:-:S08]  /*5940*/  DADD R68, R64, R66 ;  /* 0x0000000040447229 */ /* 0x000fd00000000042 */
[--C-:B------:R-:W-:Y:S02]  /*5950*/  DFMA R8, R6, UR6, R68.reuse ;  /* 0x0000000606087c2b */ /* 0x100fe40008000044 */
[----:B------:R-:W-:-:S06]  /*5960*/  DADD R70, R64, -R68 ;  /* 0x0000000040467229 */ /* 0x000fcc0000000844 */
[----:B------:R-:W-:Y:S02]  /*5970*/  DFMA R64, R6, -UR6, R8 ;  /* 0x8000000606407c2b */ /* 0x000fe40008000008 */
[----:B------:R-:W-:-:S06]  /*5980*/  DADD R70, R66, R70 ;  /* 0x0000000042467229 */ /* 0x000fcc0000000046 */
[----:B------:R-:W-:Y:S01]  /*5990*/  DADD R64, -R68, R64 ;  /* 0x0000000044407229 */ /* 0x000fe20000000140 */
[----:B------:R-:W-:-:S07]  /*59a0*/  MOV R68, R60 ;  /* 0x0000003c00447202 */ /* 0x000fce0000000f00 */
[----:B------:R-:W-:-:S08]  /*59b0*/  DADD R64, R70, -R64 ;  /* 0x0000000046407229 */ /* 0x000fd00000000840 */
[----:B------:R-:W-:Y:S01]  /*59c0*/  DFMA R64, R6, UR8, R64 ;  /* 0x0000000806407c2b */ /* 0x000fe20008000040 */
[C---:B------:R-:W-:Y:S01]  /*59d0*/  IMAD.SHL.U32 R6, R61.reuse, 0x2, RZ ;  /* 0x000000023d067824 */ /* 0x040fe200078e00ff */
[----:B------:R-:W-:-:S04]  /*59e0*/  LOP3.LUT R7, R61, 0xff0fffff, RZ, 0xc0, !PT ;  /* 0xff0fffff3d077812 */ /* 0x000fc800078ec0ff */
[----:B------:R-:W-:Y:S02]  /*59f0*/  ISETP.GT.U32.AND P0, PT, R6, -0x2000001, PT ;  /* 0xfdffffff0600780c */ /* 0x000fe40003f04070 */
[----:B------:R-:W-:Y:S02]  /*5a00*/  DADD R66, R8, R64 ;  /* 0x0000000008427229 */ /* 0x000fe40000000040 */
[----:B------:R-:W-:-:S06]  /*5a10*/  SEL R69, R7, R61, P0 ;  /* 0x0000003d07457207 */ /* 0x000fcc0000000000 */
[----:B------:R-:W-:Y:S02]  /*5a20*/  DADD R8, R8, -R66 ;  /* 0x0000000008087229 */ /* 0x000fe40000000842 */
[----:B------:R-:W-:-:S06]  /*5a30*/  DMUL R6, R66, R68 ;  /* 0x0000004442067228 */ /* 0x000fcc0000000000 */
[----:B------:R-:W-:Y:S02]  /*5a40*/  DADD R64, R64, R8 ;  /* 0x0000000040407229 */ /* 0x000fe40000000008 */
[----:B------:R-:W-:-:S08]  /*5a50*/  DFMA R66, R66, R68, -R6 ;  /* 0x000000444242722b */ /* 0x000fd00000000806 */
[----:B------:R-:W-:Y:S01]  /*5a60*/  DFMA R64, R64, R68, R66 ;  /* 0x000000444040722b */ /* 0x000fe20000000042 */
[----:B------:R-:W-:Y:S02]  /*5a70*/  IMAD.MOV.U32 R68, RZ, RZ, 0x652b82fe ;  /* 0x652b82feff447424 */ /* 0x000fe400078e00ff */
[----:B------:R-:W-:-:S05]  /*5a80*/  IMAD.MOV.U32 R69, RZ, RZ, 0x3ff71547 ;  /* 0x3ff71547ff457424 */ /* 0x000fca00078e00ff */
[----:B------:R-:W-:-:S08]  /*5a90*/  DADD R70, R6, R64 ;  /* 0x0000000006467229 */ /* 0x000fd00000000040 */
[----:B------:R-:W-:Y:S02]  /*5aa0*/  DFMA R68, R70, R68, 6.75539944105574400000e+15 ;  /* 0x433800004644742b */ /* 0x000fe40000000044 */
[----:B------:R-:W-:Y:S01]  /*5ab0*/  FSETP.GEU.AND P0, PT, |R71|, 4.1917929649353027344, PT ;  /* 0x4086232b4700780b */ /* 0x000fe20003f0e200 */
[----:B------:R-:W-:-:S05]  /*5ac0*/  DADD R6, R6, -R70 ;  /* 0x0000000006067229 */ /* 0x000fca0000000846 */
[----:B------:R-:W-:-:S03]  /*5ad0*/  DADD R8, R68, -6.75539944105574400000e+15 ;  /* 0xc338000044087429 */ /* 0x000fc60000000000 */
[----:B------:R-:W-:-:S05]  /*5ae0*/  DADD R64, R64, R6 ;  /* 0x0000000040407229 */ /* 0x000fca0000000006 */
[----:B------:R-:W-:Y:S01]  /*5af0*/  DFMA R66, R8, -UR6, R70 ;  /* 0x8000000608427c2b */ /* 0x000fe20008000046 */
[----:B------:R-:W-:Y:S01]  /*5b00*/  UMOV UR6, 0x3b39803f ;  /* 0x3b39803f00067882 */ /* 0x000fe20000000000 */
[----:B------:R-:W-:-:S06]  /*5b10*/  UMOV UR7, 0x3c7abc9e ;  /* 0x3c7abc9e00077882 */ /* 0x000fcc0000000000 */
[----:B------:R-:W-:Y:S01]  /*5b20*/  DFMA R66, R8, -UR6, R66 ;  /* 0x8000000608427c2b */ /* 0x000fe20008000042 */
[----:B------:R-:W-:Y:S01]  /*5b30*/  UMOV UR6, 0x69ce2bdf ;  /* 0x69ce2bdf00067882 */ /* 0x000fe20000000000 */
[----:B------:R-:W-:Y:S01]  /*5b40*/  IMAD.MOV.U32 R8, RZ, RZ, -0x35dec16 ;  /* 0xfca213eaff087424 */ /* 0x000fe200078e00ff */
[----:B------:R-:W-:Y:S01]  /*5b50*/  UMOV UR7, 0x3e5ade15 ;  /* 0x3e5ade1500077882 */ /* 0x000fe20000000000 */
[----:B------:R-:W-:-:S06]  /*5b60*/  IMAD.MOV.U32 R9, RZ, RZ, 0x3e928af3 ;  /* 0x3e928af3ff097424 */ /* 0x000fcc00078e00ff */
[----:B------:R-:W-:Y:S01]  /*5b70*/  DFMA R8, R66, UR6, R8 ;  /* 0x0000000642087c2b */ /* 0x000fe20008000008 */
[----:B------:R-:W-:Y:S01]  /*5b80*/  UMOV UR6, 0x62401315 ;  /* 0x6240131500067882 */ /* 0x000fe20000000000 */
[----:B------:R-:W-:-:S06]  /*5b90*/  UMOV UR7, 0x3ec71dee ;  /* 0x3ec71dee00077882 */ /* 0x000fcc0000000000 */
[----:B------:R-:W-:Y:S01]  /*5ba0*/  DFMA R8, R66, R8, UR6 ;  /* 0x0000000642087e2b */ /* 0x000fe20008000008 */
        /* <DEDUP_REMOVED lines=20> */
[----:B------:R-:W-:-:S08]  /*5cf0*/  DFMA R8, R66, R8, UR6 ;  /* 0x0000000642087e2b */ /* 0x000fd00008000008 */
[----:B------:R-:W-:-:S08]  /*5d00*/  DFMA R8, R66, R8, 1 ;  /* 0x3ff000004208742b */ /* 0x000fd00000000008 */
[----:B------:R-:W-:-:S10]  /*5d10*/  DFMA R8, R66, R8, 1 ;  /* 0x3ff000004208742b */ /* 0x000fd40000000008 */
[----:B------:R-:W-:Y:S01]  /*5d20*/  LEA R67, R68, R9, 0x14 ;  /* 0x0000000944437211 */ /* 0x000fe200078ea0ff */
[----:B------:R-:W-:Y:S01]  /*5d30*/  IMAD.MOV.U32 R66, RZ, RZ, R8 ;  /* 0x000000ffff427224 */ /* 0x000fe200078e0008 */
[----:B------:R-:W-:Y:S06]  /*5d40*/  @!P0 BRA `(.L_x_124) ;  /* 0x0000000000308947 */ /* 0x000fec0003800000 */
[----:B------:R-:W-:Y:S01]  /*5d50*/  FSETP.GEU.AND P1, PT, |R71|, 4.2275390625, PT ;  /* 0x408748004700780b */ /* 0x000fe20003f2e200 */
[C---:B------:R-:W-:Y:S02]  /*5d60*/  DADD R66, R70.reuse, +INF ;  /* 0x7ff0000046427429 */ /* 0x040fe40000000000 */
[----:B------:R-:W-:-:S08]  /*5d70*/  DSETP.GEU.AND P0, PT, R70, RZ, PT ;  /* 0x000000ff4600722a */ /* 0x000fd00003f0e000 */
[----:B------:R-:W-:Y:S02]  /*5d80*/  FSEL R66, R66, RZ, P0 ;  /* 0x000000ff42427208 */ /* 0x000fe40000000000 */
[----:B------:R-:W-:Y:S02]  /*5d90*/  @!P1 LEA.HI R6, R68, R68, RZ, 0x1 ;  /* 0x0000004444069211 */ /* 0x000fe400078f08ff */
[----:B------:R-:W-:Y:S02]  /*5da0*/  FSEL R67, R67, RZ, P0 ;  /* 0x000000ff43437208 */ /* 0x000fe40000000000 */
[----:B------:R-:W-:-:S05]  /*5db0*/  @!P1 SHF.R.S32.HI R6, RZ, 0x1, R6 ;  /* 0x00000001ff069819 */ /* 0x000fca0000011406 */
[----:B------:R-:W-:Y:S02]  /*5dc0*/  @!P1 IMAD.IADD R7, R68, 0x1, -R6 ;  /* 0x0000000144079824 */ /* 0x000fe400078e0a06 */
[----:B------:R-:W-:Y:S01]  /*5dd0*/  @!P1 IMAD R9, R6, 0x100000, R9 ;  /* 0x0010000006099824 */ /* 0x000fe200078e0209 */
[----:B------:R-:W-:Y:S02]  /*5de0*/  @!P1 MOV R6, RZ ;  /* 0x000000ff00069202 */ /* 0x000fe40000000f00 */
[----:B------:R-:W-:-:S06]  /*5df0*/  @!P1 LEA R7, R7, 0x3ff00000, 0x14 ;  /* 0x3ff0000007079811 */ /* 0x000fcc00078ea0ff */
[----:B------:R-:W-:-:S11]  /*5e00*/  @!P1 DMUL R66, R8, R6 ;  /* 0x0000000608429228 */ /* 0x000fd60000000000 */
.L_x_124:
[----:B------:R-:W-:Y:S01]  /*5e10*/  DFMA R64, R64, R66, R66 ;  /* 0x000000424040722b */ /* 0x000fe20000000042 */
[----:B------:R-:W-:Y:S01]  /*5e20*/  IMAD.MOV.U32 R8, RZ, RZ, R0 ;  /* 0x000000ffff087224 */ /* 0x000fe200078e0000 */
[----:B------:R-:W-:Y:S01]  /*5e30*/  DSETP.NEU.AND P0, PT, |R66|, +INF , PT ;  /* 0x7ff000004200742a */ /* 0x000fe20003f0d200 */
[----:B------:R-:W-:-:S07]  /*5e40*/  IMAD.MOV.U32 R9, RZ, RZ, 0x0 ;  /* 0x00000000ff097424 */ /* 0x000fce00078e00ff */
[----:B------:R-:W-:Y:S02]  /*5e50*/  FSEL R6, R66, R64, !P0 ;  /* 0x0000004042067208 */ /* 0x000fe40004000000 */
[----:B------:R-:W-:Y:S01]  /*5e60*/  FSEL R7, R67, R65, !P0 ;  /* 0x0000004143077208 */ /* 0x000fe20004000000 */
[----:B------:R-:W-:Y:S06]  /*5e70*/  RET.REL.NODEC R8 `(_Z6getRHS6Fields) ;  /* 0xffffffa008607950 */ /* 0x000fec0003c3ffff */
.L_x_125:
        /* <DEDUP_REMOVED lines=16> */
.L_x_129:


//--------------------- .nv.global.init           --------------------------
	.section	.nv.global.init,"aw",@progbits
	.align	4
.nv.global.init:
	.type		mrg32k3aM1SubSeq,@object
	.size		mrg32k3aM1SubSeq,(mrg32k3aM2SubSeq - mrg32k3aM1SubSeq)
mrg32k3aM1SubSeq:
        /*0000*/ 	.byte	0x0b, 0xcc, 0xee, 0x04, 0x73, 0x29, 0x8b, 0x6f, 0xf6, 0x53, 0x03, 0xf6, 0x23, 0xf6, 0xea, 0xda
        /* <DEDUP_REMOVED lines=125> */
	.type		mrg32k3aM2SubSeq,@object
	.size		mrg32k3aM2SubSeq,(mrg32k3aM1 - mrg32k3aM2SubSeq)
mrg32k3aM2SubSeq:
        /* <DEDUP_REMOVED lines=126> */
	.type		mrg32k3aM1,@object
	.size		mrg32k3aM1,(mrg32k3aM1Seq - mrg32k3aM1)
mrg32k3aM1:
        /* <DEDUP_REMOVED lines=144> */
	.type		mrg32k3aM1Seq,@object
	.size		mrg32k3aM1Seq,(mrg32k3aM2 - mrg32k3aM1Seq)
mrg32k3aM1Seq:
        /* <DEDUP_REMOVED lines=144> */
	.type		mrg32k3aM2,@object
	.size		mrg32k3aM2,(mrg32k3aM2Seq - mrg32k3aM2)
mrg32k3aM2:
        /* <DEDUP_REMOVED lines=144> */
	.type		mrg32k3aM2Seq,@object
	.size		mrg32k3aM2Seq,(precalc_xorwow_matrix - mrg32k3aM2Seq)
mrg32k3aM2Seq:
        /* <DEDUP_REMOVED lines=144> */
	.type		precalc_xorwow_matrix,@object
	.size		precalc_xorwow_matrix,(precalc_xorwow_offset_matrix - precalc_xorwow_matrix)
precalc_xorwow_matrix:
        /* <DEDUP_REMOVED lines=6400> */
	.type		precalc_xorwow_offset_matrix,@object
	.size		precalc_xorwow_offset_matrix,(.L_1 - precalc_xorwow_offset_matrix)
precalc_xorwow_offset_matrix:
        /* <DEDUP_REMOVED lines=6400> */
.L_1:


//--------------------- .nv.shared._Z16initRandSeedDevijP17curandStateXORWOW --------------------------
	.section	.nv.shared._Z16initRandSeedDevijP17curandStateXORWOW,"aw",@nobits
	.sectionflags	@""
	.align	16
	.zero		1024


//--------------------- .nv.shared.reserved.0     --------------------------
	.section	.nv.shared.reserved.0,"aw",@nobits
	.weak		__nv_reservedSMEM_offset_0_alias
	.size		__nv_reservedSMEM_offset_0_alias, 0, 64
	.other		__nv_reservedSMEM_offset_0_alias,@"STO_CUDA_RESERVED_SHARED STV_DEFAULT"
__nv_reservedSMEM_offset_0_alias:
	.zero		0
	.zero		64


//--------------------- .nv.shared._Z9BounPeriF6Fields --------------------------
	.section	.nv.shared._Z9BounPeriF6Fields,"aw",@nobits
	.sectionflags	@""
	.align	16
	.zero		1024


//--------------------- .nv.shared._Z5getDtPdS_S_ --------------------------
	.section	.nv.shared._Z5getDtPdS_S_,"aw",@nobits
	.sectionflags	@""
	.align	16
	.zero		1024


//--------------------- .nv.shared._Z7getMaxX6FieldsPd --------------------------
	.section	.nv.shared._Z7getMaxX6FieldsPd,"aw",@nobits
	.sectionflags	@""
	.align	16
	.zero		1024


//--------------------- .nv.shared._Z9updateRK46FieldsPd --------------------------
	.section	.nv.shared._Z9updateRK46FieldsPd,"aw",@nobits
	.sectionflags	@""
	.align	16
	.zero		1024


//--------------------- .nv.shared._Z11updateEuler6FieldsPd --------------------------
	.section	.nv.shared._Z11updateEuler6FieldsPd,"aw",@nobits
	.sectionflags	@""
	.align	16
	.zero		1024


//--------------------- .nv.shared._Z6relaxQ6Fields11DefectAttrsPd --------------------------
	.section	.nv.shared._Z6relaxQ6Fields11DefectAttrsPd,"aw",@nobits
	.sectionflags	@""
	.align	16
	.zero		1024


//--------------------- .nv.shared._Z6getRHS6Fields --------------------------
	.section	.nv.shared._Z6getRHS6Fields,"aw",@nobits
	.sectionflags	@""
	.align	16
	.zero		1024


//--------------------- .nv.constant0._Z16initRandSeedDevijP17curandStateXORWOW --------------------------
	.section	.nv.constant0._Z16initRandSeedDevijP17curandStateXORWOW,"a",@progbits
	.sectionflags	@""
	.align	4
.nv.constant0._Z16initRandSeedDevijP17curandStateXORWOW:
	.zero		912


//--------------------- .nv.constant0._Z9BounPeriF6Fields --------------------------
	.section	.nv.constant0._Z9BounPeriF6Fields,"a",@progbits
	.sectionflags	@""
	.align	4
.nv.constant0._Z9BounPeriF6Fields:
	.zero		928


//--------------------- .nv.constant0._Z5getDtPdS_S_ --------------------------
	.section	.nv.constant0._Z5getDtPdS_S_,"a",@progbits
	.sectionflags	@""
	.align	4
.nv.constant0._Z5getDtPdS_S_:
	.zero		920


//--------------------- .nv.constant0._Z7getMaxX6FieldsPd --------------------------
	.section	.nv.constant0._Z7getMaxX6FieldsPd,"a",@progbits
	.sectionflags	@""
	.align	4
.nv.constant0._Z7getMaxX6FieldsPd:
	.zero		936


//--------------------- .nv.constant0._Z9updateRK46FieldsPd --------------------------
	.section	.nv.constant0._Z9updateRK46FieldsPd,"a",@progbits
	.sectionflags	@""
	.align	4
.nv.constant0._Z9updateRK46FieldsPd:
	.zero		936


//--------------------- .nv.constant0._Z11updateEuler6FieldsPd --------------------------
	.section	.nv.constant0._Z11updateEuler6FieldsPd,"a",@progbits
	.sectionflags	@""
	.align	4
.nv.constant0._Z11updateEuler6FieldsPd:
	.zero		936


//--------------------- .nv.constant0._Z6relaxQ6Fields11DefectAttrsPd --------------------------
	.section	.nv.constant0._Z6relaxQ6Fields11DefectAttrsPd,"a",@progbits
	.sectionflags	@""
	.align	4
.nv.constant0._Z6relaxQ6Fields11DefectAttrsPd:
	.zero		968


//--------------------- .nv.constant0._Z6getRHS6Fields --------------------------
	.section	.nv.constant0._Z6getRHS6Fields,"a",@progbits
	.sectionflags	@""
	.align	4
.nv.constant0._Z6getRHS6Fields:
	.zero		928


//--------------------- SYMBOLS --------------------------

	.type		.nv.reservedSmem.offset0,@object
	.size		.nv.reservedSmem.offset0,0x4
	.type		.nv.reservedSmem.cap,@object
	.size		.nv.reservedSmem.cap,0x4
